	.target	sm_90a

	.elftype	@"ET_EXEC"


//--------------------- .note.nv.tkinfo           --------------------------
	.section	.note.nv.tkinfo,"",@"SHT_NOTE"
	.sectionflags	@"SHF_NOTE_NV_TKINFO"
	.tkinfo
        /*0018*/ 	.word	0x00000002
        /*0030*/ 	.string	""
        /*0030*/ 	.string	"ptxas"
        /*0030*/ 	.string	"Cuda compilation tools, release 13.0, V13.0.88"
        /*0030*/ 	.string	"Build cuda_13.0.r13.0/compiler.36424714_0"
        /*0030*/ 	.string	"-arch sm_90a -m 64 "



//--------------------- .note.nv.cuinfo           --------------------------
	.section	.note.nv.cuinfo,"",@"SHT_NOTE"
	.sectionflags	@"SHF_NOTE_NV_CUINFO"
        /*0018*/ 	.short	0x0002
        /*001a*/ 	.short	0x005a
        /*001c*/ 	.short	0x0082
	.zero		2


//--------------------- .nv.info                  --------------------------
	.section	.nv.info,"",@"SHT_CUDA_INFO"
	.align	4


	//----- nvinfo : EIATTR_REGCOUNT
	.align		4
        /*0000*/ 	.byte	0x04, 0x2f
        /*0002*/ 	.short	(.L_15 - .L_14)
	.align		4
.L_14:
        /*0004*/ 	.word	index@(_ZN7cutlass13device_kernelINS_4gemm6kernel13GemmUniversalIN4cute5tupleIJiiiiEEENS1_10collective13CollectiveMmaINS1_34MainloopSm90TmaGmmaWarpSpecializedILi2ENS5_IJNS4_1CILi1EEENSA_ILi2EEESB_EEENS1_35KernelTmaWarpSpecializedCooperativeEEENS5_IJNSA_ILi256EEENSA_ILi64EEENSA_ILi128EEEEEENS_10bfloat16_tENS5_IJlSB_lEEESK_SL_NS4_8TiledMMAINS4_8MMA_AtomIJNS4_4SM904GMMA27MMA_64x64x16_F32BF16BF16_SSILNSP_5MajorE0ELSR_0ELNSP_7ScaleInE1ELSS_1EEEEEENS4_6LayoutINS5_IJSC_SB_SB_EEENS5_IJSB_NSA_ILi0EEESX_EEEEENS5_IJNS4_10UnderscoreES10_S10_EEEEENS4_23SM90_TMA_LOAD_MULTICASTENS4_14ComposedLayoutINS4_7SwizzleILi3ELi4ELi3EEENS4_18smem_ptr_flag_bitsILi16EEENSV_INS5_IJNSA_ILi8EEESH_EEENS5_IJSH_SB_EEEEEEEvNS4_8identityENS4_13SM90_TMA_LOADES1D_vS1E_EENS_8epilogue10collective6detail29Sm90TmaWarpSpecializedAdapterINS1I_15DefaultEpilogueISK_SL_SL_NS1H_6thread17LinearCombinationISK_Li1EffLNS1M_9ScaleType4KindE0ELNS_15FloatRoundStyleE2ESK_EENS1_15EpilogueDefaultEEEEEvvEEEEvNT_6ParamsE)
        /*0008*/ 	.word	0x000000a8


	//----- nvinfo : EIATTR_FRAME_SIZE
	.align		4
.L_15:
        /*000c*/ 	.byte	0x04, 0x11
        /*000e*/ 	.short	(.L_17 - .L_16)
	.align		4
.L_16:
        /*0010*/ 	.word	index@(_ZN7cutlass13device_kernelINS_4gemm6kernel13GemmUniversalIN4cute5tupleIJiiiiEEENS1_10collective13CollectiveMmaINS1_34MainloopSm90TmaGmmaWarpSpecializedILi2ENS5_IJNS4_1CILi1EEENSA_ILi2EEESB_EEENS1_35KernelTmaWarpSpecializedCooperativeEEENS5_IJNSA_ILi256EEENSA_ILi64EEENSA_ILi128EEEEEENS_10bfloat16_tENS5_IJlSB_lEEESK_SL_NS4_8TiledMMAINS4_8MMA_AtomIJNS4_4SM904GMMA27MMA_64x64x16_F32BF16BF16_SSILNSP_5MajorE0ELSR_0ELNSP_7ScaleInE1ELSS_1EEEEEENS4_6LayoutINS5_IJSC_SB_SB_EEENS5_IJSB_NSA_ILi0EEESX_EEEEENS5_IJNS4_10UnderscoreES10_S10_EEEEENS4_23SM90_TMA_LOAD_MULTICASTENS4_14ComposedLayoutINS4_7SwizzleILi3ELi4ELi3EEENS4_18smem_ptr_flag_bitsILi16EEENSV_INS5_IJNSA_ILi8EEESH_EEENS5_IJSH_SB_EEEEEEEvNS4_8identityENS4_13SM90_TMA_LOADES1D_vS1E_EENS_8epilogue10collective6detail29Sm90TmaWarpSpecializedAdapterINS1I_15DefaultEpilogueISK_SL_SL_NS1H_6thread17LinearCombinationISK_Li1EffLNS1M_9ScaleType4KindE0ELNS_15FloatRoundStyleE2ESK_EENS1_15EpilogueDefaultEEEEEvvEEEEvNT_6ParamsE)
        /*0014*/ 	.word	0x00000000


	//----- nvinfo : EIATTR_MIN_STACK_SIZE
	.align		4
.L_17:
        /*0018*/ 	.byte	0x04, 0x12
        /*001a*/ 	.short	(.L_19 - .L_18)
	.align		4
.L_18:
        /*001c*/ 	.word	index@(_ZN7cutlass13device_kernelINS_4gemm6kernel13GemmUniversalIN4cute5tupleIJiiiiEEENS1_10collective13CollectiveMmaINS1_34MainloopSm90TmaGmmaWarpSpecializedILi2ENS5_IJNS4_1CILi1EEENSA_ILi2EEESB_EEENS1_35KernelTmaWarpSpecializedCooperativeEEENS5_IJNSA_ILi256EEENSA_ILi64EEENSA_ILi128EEEEEENS_10bfloat16_tENS5_IJlSB_lEEESK_SL_NS4_8TiledMMAINS4_8MMA_AtomIJNS4_4SM904GMMA27MMA_64x64x16_F32BF16BF16_SSILNSP_5MajorE0ELSR_0ELNSP_7ScaleInE1ELSS_1EEEEEENS4_6LayoutINS5_IJSC_SB_SB_EEENS5_IJSB_NSA_ILi0EEESX_EEEEENS5_IJNS4_10UnderscoreES10_S10_EEEEENS4_23SM90_TMA_LOAD_MULTICASTENS4_14ComposedLayoutINS4_7SwizzleILi3ELi4ELi3EEENS4_18smem_ptr_flag_bitsILi16EEENSV_INS5_IJNSA_ILi8EEESH_EEENS5_IJSH_SB_EEEEEEEvNS4_8identityENS4_13SM90_TMA_LOADES1D_vS1E_EENS_8epilogue10collective6detail29Sm90TmaWarpSpecializedAdapterINS1I_15DefaultEpilogueISK_SL_SL_NS1H_6thread17LinearCombinationISK_Li1EffLNS1M_9ScaleType4KindE0ELNS_15FloatRoundStyleE2ESK_EENS1_15EpilogueDefaultEEEEEvvEEEEvNT_6ParamsE)
        /*0020*/ 	.word	0x00000000
.L_19:


//--------------------- .nv.compat                --------------------------
	.section	.nv.compat,"",@"SHT_CUDA_COMPAT_INFO"
	.align	4
        /*0000*/ 	.byte	0x02, 0x09, 0x01, 0x00, 0x02, 0x02, 0x04, 0x00, 0x02, 0x05, 0x05, 0x00, 0x03, 0x07, 0x01, 0x01
        /*0010*/ 	.byte	0x02, 0x03, 0x01, 0x00, 0x02, 0x06, 0x01, 0x00, 0x04, 0x0b, 0x08, 0x00, 0x00, 0x00, 0x00, 0x00
        /*0020*/ 	.byte	0x00, 0x00, 0x00, 0x00


//--------------------- .nv.info._ZN7cutlass13device_kernelINS_4gemm6kernel13GemmUniversalIN4cute5tupleIJiiiiEEENS1_10collective13CollectiveMmaINS1_34MainloopSm90TmaGmmaWarpSpecializedILi2ENS5_IJNS4_1CILi1EEENSA_ILi2EEESB_EEENS1_35KernelTmaWarpSpecializedCooperativeEEENS5_IJNSA_ILi256EEENSA_ILi64EEENSA_ILi128EEEEEENS_10bfloat16_tENS5_IJlSB_lEEESK_SL_NS4_8TiledMMAINS4_8MMA_AtomIJNS4_4SM904GMMA27MMA_64x64x16_F32BF16BF16_SSILNSP_5MajorE0ELSR_0ELNSP_7ScaleInE1ELSS_1EEEEEENS4_6LayoutINS5_IJSC_SB_SB_EEENS5_IJSB_NSA_ILi0EEESX_EEEEENS5_IJNS4_10UnderscoreES10_S10_EEEEENS4_23SM90_TMA_LOAD_MULTICASTENS4_14ComposedLayoutINS4_7SwizzleILi3ELi4ELi3EEENS4_18smem_ptr_flag_bitsILi16EEENSV_INS5_IJNSA_ILi8EEESH_EEENS5_IJSH_SB_EEEEEEEvNS4_8identityENS4_13SM90_TMA_LOADES1D_vS1E_EENS_8epilogue10collective6detail29Sm90TmaWarpSpecializedAdapterINS1I_15DefaultEpilogueISK_SL_SL_NS1H_6thread17LinearCombinationISK_Li1EffLNS1M_9ScaleType4KindE0ELNS_15FloatRoundStyleE2ESK_EENS1_15EpilogueDefaultEEEEEvvEEEEvNT_6ParamsE --------------------------
	.section	.nv.info._ZN7cutlass13device_kernelINS_4gemm6kernel13GemmUniversalIN4cute5tupleIJiiiiEEENS1_10collective13CollectiveMmaINS1_34MainloopSm90TmaGmmaWarpSpecializedILi2ENS5_IJNS4_1CILi1EEENSA_ILi2EEESB_EEENS1_35KernelTmaWarpSpecializedCooperativeEEENS5_IJNSA_ILi256EEENSA_ILi64EEENSA_ILi128EEEEEENS_10bfloat16_tENS5_IJlSB_lEEESK_SL_NS4_8TiledMMAINS4_8MMA_AtomIJNS4_4SM904GMMA27MMA_64x64x16_F32BF16BF16_SSILNSP_5MajorE0ELSR_0ELNSP_7ScaleInE1ELSS_1EEEEEENS4_6LayoutINS5_IJSC_SB_SB_EEENS5_IJSB_NSA_ILi0EEESX_EEEEENS5_IJNS4_10UnderscoreES10_S10_EEEEENS4_23SM90_TMA_LOAD_MULTICASTENS4_14ComposedLayoutINS4_7SwizzleILi3ELi4ELi3EEENS4_18smem_ptr_flag_bitsILi16EEENSV_INS5_IJNSA_ILi8EEESH_EEENS5_IJSH_SB_EEEEEEEvNS4_8identityENS4_13SM90_TMA_LOADES1D_vS1E_EENS_8epilogue10collective6detail29Sm90TmaWarpSpecializedAdapterINS1I_15DefaultEpilogueISK_SL_SL_NS1H_6thread17LinearCombinationISK_Li1EffLNS1M_9ScaleType4KindE0ELNS_15FloatRoundStyleE2ESK_EENS1_15EpilogueDefaultEEEEEvvEEEEvNT_6ParamsE,"",@"SHT_CUDA_INFO"
	.sectionflags	@""
	.align	4


	//----- nvinfo : EIATTR_CUDA_API_VERSION
	.align		4
        /*0000*/ 	.byte	0x04, 0x37
        /*0002*/ 	.short	(.L_21 - .L_20)
.L_20:
        /*0004*/ 	.word	0x00000082


	//----- nvinfo : EIATTR_KPARAM_INFO
	.align		4
.L_21:
        /*0008*/ 	.byte	0x04, 0x17
        /*000a*/ 	.short	(.L_23 - .L_22)
.L_22:
        /*000c*/ 	.word	0x00000000
        /*0010*/ 	.short	0x0000
        /*0012*/ 	.short	0x0070
        /*0014*/ 	.byte	0x00, 0xf0, 0x01, 0x10


	//----- nvinfo : EIATTR_SPARSE_MMA_MASK
	.align		4
.L_23:
        /*0018*/ 	.byte	0x03, 0x50
        /*001a*/ 	.short	0x0000


	//----- nvinfo : EIATTR_MAXREG_COUNT
	.align		4
        /*001c*/ 	.byte	0x03, 0x1b
        /*001e*/ 	.short	0x00a8


	//----- nvinfo : EIATTR_NUM_BARRIERS
	.align		4
        /*0020*/ 	.byte	0x02, 0x4c
        /*0022*/ 	.byte	0x01
	.zero		1


	//----- nvinfo : EIATTR_EXTERNS
	.align		4
        /*0024*/ 	.byte	0x04, 0x0f
        /*0026*/ 	.short	(.L_25 - .L_24)


	//   ....[0]....
	.align		4
.L_24:
        /*0028*/ 	.word	index@(__assertfail)


	//----- nvinfo : EIATTR_MERCURY_ISA_VERSION
	.align		4
.L_25:
        /*002c*/ 	.byte	0x03, 0x5f
        /*002e*/ 	.short	0x0101


	//----- nvinfo : EIATTR_INT_WARP_WIDE_INSTR_OFFSETS
	.align		4
        /*0030*/ 	.byte	0x04, 0x31
        /*0032*/ 	.short	(.L_27 - .L_26)


	//   ....[0]....
.L_26:
        /*0034*/ 	.word	0x00000440


	//   ....[1]....
        /*0038*/ 	.word	0x00000460


	//   ....[2]....
        /*003c*/ 	.word	0x000005f0


	//   ....[3]....
        /*0040*/ 	.word	0x00002820


	//----- nvinfo : EIATTR_COOP_GROUP_MASK_REGIDS
	.align		4
.L_27:
        /*0044*/ 	.byte	0x04, 0x29
        /*0046*/ 	.short	(.L_29 - .L_28)


	//   ....[0]....
.L_28:
        /*0048*/ 	.word	0xffffffff


	//   ....[1]....
        /*004c*/ 	.word	0xffffffff


	//   ....[2]....
        /*0050*/ 	.word	0xffffffff


	//   ....[3]....
        /*0054*/ 	.word	0xffffffff


	//   ....[4]....
        /*0058*/ 	.word	0xffffffff


	//   ....[5]....
        /*005c*/ 	.word	0xffffffff


	//----- nvinfo : EIATTR_COOP_GROUP_INSTR_OFFSETS
	.align		4
.L_29:
        /*0060*/ 	.byte	0x04, 0x28
        /*0062*/ 	.short	(.L_31 - .L_30)


	//   ....[0]....
.L_30:
        /*0064*/ 	.word	0x00000060


	//   ....[1]....
        /*0068*/ 	.word	0x00000070


	//   ....[2]....
        /*006c*/ 	.word	0x00000130


	//   ....[3]....
        /*0070*/ 	.word	0x00000280


	//   ....[4]....
        /*0074*/ 	.word	0x00000750


	//   ....[5]....
        /*0078*/ 	.word	0x00001410


	//----- nvinfo : EIATTR_REG_RECONFIG
	.align		4
.L_31:
        /*007c*/ 	.byte	0x01, 0x54
	.zero		2


	//----- nvinfo : EIATTR_SYSCALL_OFFSETS
	.align		4
        /*0080*/ 	.byte	0x04, 0x46
        /*0082*/ 	.short	(.L_33 - .L_32)


	//   ....[0]....
.L_32:
        /*0084*/ 	.word	0x00001600


	//----- nvinfo : EIATTR_MBARRIER_INSTR_OFFSETS
	.align		4
.L_33:
        /*0088*/ 	.byte	0x04, 0x39
        /*008a*/ 	.short	(.L_35 - .L_34)


	//   ....[0]....
.L_34:
        /*008c*/ 	.word	0x00000230
        /*0090*/ 	.word	0x000000ff
        /*0094*/ 	.word	0x00000000
        /*0098*/ 	.short	0x0100
        /*009a*/ 	.byte	0x08
	.zero		1


	//   ....[1]....
        /*009c*/ 	.word	0x00000240
        /*00a0*/ 	.word	0x000000ff
        /*00a4*/ 	.word	0x00000010
        /*00a8*/ 	.short	0x0100
        /*00aa*/ 	.byte	0x08
	.zero		1


	//   ....[2]....
        /*00ac*/ 	.word	0x00000250
        /*00b0*/ 	.word	0x000000ff
        /*00b4*/ 	.word	0x00000008
        /*00b8*/ 	.short	0x0100
        /*00ba*/ 	.byte	0x08
	.zero		1


	//   ....[3]....
        /*00bc*/ 	.word	0x00000260
        /*00c0*/ 	.word	0x000000ff
        /*00c4*/ 	.word	0x00000018
        /*00c8*/ 	.short	0x0100
        /*00ca*/ 	.byte	0x08
	.zero		1


	//   ....[4]....
        /*00cc*/ 	.word	0x00000680
        /*00d0*/ 	.word	0x000000ff
        /*00d4*/ 	.word	0x00000030
        /*00d8*/ 	.short	0x0100
        /*00da*/ 	.byte	0x06
	.zero		1


	//   ....[5]....
        /*00dc*/ 	.word	0x00000700
        /*00e0*/ 	.word	0x000000ff
        /*00e4*/ 	.word	0x00000038
        /*00e8*/ 	.short	0x0100
        /*00ea*/ 	.byte	0x06
	.zero		1


	//   ....[6]....
        /*00ec*/ 	.word	0x000016c0
        /*00f0*/ 	.word	0x00000003
        /*00f4*/ 	.word	0x00000000
        /*00f8*/ 	.short	0x010a
        /*00fa*/ 	.byte	0x3f
	.zero		1


	//   ....[7]....
        /*00fc*/ 	.word	0x00001720
        /*0100*/ 	.word	0x00000003
        /*0104*/ 	.word	0x00000000
        /*0108*/ 	.short	0x010a
        /*010a*/ 	.byte	0x3f
	.zero		1


	//   ....[8]....
        /*010c*/ 	.word	0x00001f70
        /*0110*/ 	.word	0x00000005
        /*0114*/ 	.word	0x00000000
        /*0118*/ 	.short	0x010a
        /*011a*/ 	.byte	0x3f
	.zero		1


	//   ....[9]....
        /*011c*/ 	.word	0x00001fb0
        /*0120*/ 	.word	0x00000005
        /*0124*/ 	.word	0x00000000
        /*0128*/ 	.short	0x010a
        /*012a*/ 	.byte	0x3f
	.zero		1


	//   ....[10]....
        /*012c*/ 	.word	0x000026d0
        /*0130*/ 	.word	0x00000004
        /*0134*/ 	.word	0x00000000
        /*0138*/ 	.short	0x0101
        /*013a*/ 	.byte	0x3f
	.zero		1


	//   ....[11]....
        /*013c*/ 	.word	0x00002890
        /*0140*/ 	.word	0x00000000
        /*0144*/ 	.word	0x00000000
        /*0148*/ 	.short	0x0101
        /*014a*/ 	.byte	0x3f
	.zero		1


	//   ....[12]....
        /*014c*/ 	.word	0x00008320
        /*0150*/ 	.word	0x00000014
        /*0154*/ 	.word	0x00000010
        /*0158*/ 	.short	0x010a
        /*015a*/ 	.byte	0x3f
	.zero		1


	//   ....[13]....
        /*015c*/ 	.word	0x000087a0
        /*0160*/ 	.word	0x00000006
        /*0164*/ 	.word	0x00000038
        /*0168*/ 	.short	0x0101
        /*016a*/ 	.byte	0x3f
	.zero		1


	//   ....[14]....
        /*016c*/ 	.word	0x00008ec0
        /*0170*/ 	.word	0x00000007
        /*0174*/ 	.word	0x00000000
        /*0178*/ 	.short	0x010a
        /*017a*/ 	.byte	0x3f
	.zero		1


	//   ....[15]....
        /*017c*/ 	.word	0x00008f40
        /*0180*/ 	.word	0x00000005
        /*0184*/ 	.word	0x00000000
        /*0188*/ 	.short	0x010a
        /*018a*/ 	.byte	0x3f
	.zero		1


	//   ....[16]....
        /*018c*/ 	.word	0x00008fa0
        /*0190*/ 	.word	0x00000003
        /*0194*/ 	.word	0x00000000
        /*0198*/ 	.short	0x010a
        /*019a*/ 	.byte	0x3f
	.zero		1


	//   ....[17]....
        /*019c*/ 	.word	0x00008ff0
        /*01a0*/ 	.word	0x00000005
        /*01a4*/ 	.word	0x00000000
        /*01a8*/ 	.short	0x010a
        /*01aa*/ 	.byte	0x3f
	.zero		1


	//   ....[18]....
        /*01ac*/ 	.word	0x000090c0
        /*01b0*/ 	.word	0x00000014
        /*01b4*/ 	.word	0x00000010
        /*01b8*/ 	.short	0x010a
        /*01ba*/ 	.byte	0x3f
	.zero		1


	//   ....[19]....
        /*01bc*/ 	.word	0x00009190
        /*01c0*/ 	.word	0x00000007
        /*01c4*/ 	.word	0x00000000
        /*01c8*/ 	.short	0x010a
        /*01ca*/ 	.byte	0x3f
	.zero		1


	//----- nvinfo : EIATTR_NUM_MBARRIERS
	.align		4
.L_35:
        /*01cc*/ 	.byte	0x03, 0x38
        /*01ce*/ 	.short	0x0006


	//----- nvinfo : EIATTR_EXIT_INSTR_OFFSETS
	.align		4
        /*01d0*/ 	.byte	0x04, 0x1c
        /*01d2*/ 	.short	(.L_37 - .L_36)


	//   ....[0]....
.L_36:
        /*01d4*/ 	.word	0x00000930


	//   ....[1]....
        /*01d8*/ 	.word	0x00001150


	//   ....[2]....
        /*01dc*/ 	.word	0x00007ab0


	//   ....[3]....
        /*01e0*/ 	.word	0x00008010


	//   ....[4]....
        /*01e4*/ 	.word	0x00008f90


	//----- nvinfo : EIATTR_MAX_THREADS
	.align		4
.L_37:
        /*01e8*/ 	.byte	0x04, 0x05
        /*01ea*/ 	.short	(.L_39 - .L_38)
.L_38:
        /*01ec*/ 	.word	0x00000180
        /*01f0*/ 	.word	0x00000001
        /*01f4*/ 	.word	0x00000001


	//----- nvinfo : EIATTR_CRS_STACK_SIZE
	.align		4
.L_39:
        /*01f8*/ 	.byte	0x04, 0x1e
        /*01fa*/ 	.short	(.L_41 - .L_40)
.L_40:
        /*01fc*/ 	.word	0x00000000


	//----- nvinfo : EIATTR_CBANK_PARAM_SIZE
	.align		4
.L_41:
        /*0200*/ 	.byte	0x03, 0x19
        /*0202*/ 	.short	0x0470


	//----- nvinfo : EIATTR_PARAM_CBANK
	.align		4
        /*0204*/ 	.byte	0x04, 0x0a
        /*0206*/ 	.short	(.L_43 - .L_42)
	.align		4
.L_42:
        /*0208*/ 	.word	index@(.nv.constant0._ZN7cutlass13device_kernelINS_4gemm6kernel13GemmUniversalIN4cute5tupleIJiiiiEEENS1_10collective13CollectiveMmaINS1_34MainloopSm90TmaGmmaWarpSpecializedILi2ENS5_IJNS4_1CILi1EEENSA_ILi2EEESB_EEENS1_35KernelTmaWarpSpecializedCooperativeEEENS5_IJNSA_ILi256EEENSA_ILi64EEENSA_ILi128EEEEEENS_10bfloat16_tENS5_IJlSB_lEEESK_SL_NS4_8TiledMMAINS4_8MMA_AtomIJNS4_4SM904GMMA27MMA_64x64x16_F32BF16BF16_SSILNSP_5MajorE0ELSR_0ELNSP_7ScaleInE1ELSS_1EEEEEENS4_6LayoutINS5_IJSC_SB_SB_EEENS5_IJSB_NSA_ILi0EEESX_EEEEENS5_IJNS4_10UnderscoreES10_S10_EEEEENS4_23SM90_TMA_LOAD_MULTICASTENS4_14ComposedLayoutINS4_7SwizzleILi3ELi4ELi3EEENS4_18smem_ptr_flag_bitsILi16EEENSV_INS5_IJNSA_ILi8EEESH_EEENS5_IJSH_SB_EEEEEEEvNS4_8identityENS4_13SM90_TMA_LOADES1D_vS1E_EENS_8epilogue10collective6detail29Sm90TmaWarpSpecializedAdapterINS1I_15DefaultEpilogueISK_SL_SL_NS1H_6thread17LinearCombinationISK_Li1EffLNS1M_9ScaleType4KindE0ELNS_15FloatRoundStyleE2ESK_EENS1_15EpilogueDefaultEEEEEvvEEEEvNT_6ParamsE)
        /*020c*/ 	.short	0x0210
        /*020e*/ 	.short	0x0470


	//----- nvinfo : EIATTR_SW_WAR
	.align		4
.L_43:
        /*0210*/ 	.byte	0x04, 0x36
        /*0212*/ 	.short	(.L_45 - .L_44)
.L_44:
        /*0214*/ 	.word	0x00000008
.L_45:


//--------------------- .nv.callgraph             --------------------------
	.section	.nv.callgraph,"",@"SHT_CUDA_CALLGRAPH"
	.align	4
	.sectionentsize	8
	.align		4
        /*0000*/ 	.word	0x00000000
	.align		4
        /*0004*/ 	.word	0xffffffff
	.align		4
        /*0008*/ 	.word	index@(_ZN7cutlass13device_kernelINS_4gemm6kernel13GemmUniversalIN4cute5tupleIJiiiiEEENS1_10collective13CollectiveMmaINS1_34MainloopSm90TmaGmmaWarpSpecializedILi2ENS5_IJNS4_1CILi1EEENSA_ILi2EEESB_EEENS1_35KernelTmaWarpSpecializedCooperativeEEENS5_IJNSA_ILi256EEENSA_ILi64EEENSA_ILi128EEEEEENS_10bfloat16_tENS5_IJlSB_lEEESK_SL_NS4_8TiledMMAINS4_8MMA_AtomIJNS4_4SM904GMMA27MMA_64x64x16_F32BF16BF16_SSILNSP_5MajorE0ELSR_0ELNSP_7ScaleInE1ELSS_1EEEEEENS4_6LayoutINS5_IJSC_SB_SB_EEENS5_IJSB_NSA_ILi0EEESX_EEEEENS5_IJNS4_10UnderscoreES10_S10_EEEEENS4_23SM90_TMA_LOAD_MULTICASTENS4_14ComposedLayoutINS4_7SwizzleILi3ELi4ELi3EEENS4_18smem_ptr_flag_bitsILi16EEENSV_INS5_IJNSA_ILi8EEESH_EEENS5_IJSH_SB_EEEEEEEvNS4_8identityENS4_13SM90_TMA_LOADES1D_vS1E_EENS_8epilogue10collective6detail29Sm90TmaWarpSpecializedAdapterINS1I_15DefaultEpilogueISK_SL_SL_NS1H_6thread17LinearCombinationISK_Li1EffLNS1M_9ScaleType4KindE0ELNS_15FloatRoundStyleE2ESK_EENS1_15EpilogueDefaultEEEEEvvEEEEvNT_6ParamsE)
	.align		4
        /*000c*/ 	.word	index@(__assertfail)
	.align		4
        /*0010*/ 	.word	0x00000000
	.align		4
        /*0014*/ 	.word	0xfffffffe
	.align		4
        /*0018*/ 	.word	0x00000000
	.align		4
        /*001c*/ 	.word	0xfffffffd
	.align		4
        /*0020*/ 	.word	0x00000000
	.align		4
        /*0024*/ 	.word	0xfffffffc


//--------------------- .nv.constant4             --------------------------
	.section	.nv.constant4,"a",@progbits
	.align	8
	.align		8
.nv.constant4:
        /*0000*/ 	.dword	__assertfail
	.align		8
        /*0008*/ 	.dword	__unnamed_1
	.align		8
        /*0010*/ 	.dword	_ZN40_INTERNAL_8200830c_4_k_cu_3bc02160_212354cuda3std3__45__cpo5beginE
	.align		8
        /*0018*/ 	.dword	_ZN40_INTERNAL_8200830c_4_k_cu_3bc02160_212354cuda3std3__45__cpo3endE
	.align		8
        /*0020*/ 	.dword	_ZN40_INTERNAL_8200830c_4_k_cu_3bc02160_212354cuda3std3__45__cpo6cbeginE
	.align		8
        /*0028*/ 	.dword	_ZN40_INTERNAL_8200830c_4_k_cu_3bc02160_212354cuda3std3__45__cpo4cendE
	.align		8
        /*0030*/ 	.dword	_ZN40_INTERNAL_8200830c_4_k_cu_3bc02160_212354cuda3std3__442_GLOBAL__N__8200830c_4_k_cu_3bc02160_212356ignoreE
	.align		8
        /*0038*/ 	.dword	_ZN40_INTERNAL_8200830c_4_k_cu_3bc02160_212354cuda3std3__419piecewise_constructE
	.align		8
        /*0040*/ 	.dword	_ZN40_INTERNAL_8200830c_4_k_cu_3bc02160_212354cuda3std3__48in_placeE
	.align		8
        /*0048*/ 	.dword	_ZN40_INTERNAL_8200830c_4_k_cu_3bc02160_212354cuda3std6ranges3__45__cpo4swapE
	.align		8
        /*0050*/ 	.dword	_ZN40_INTERNAL_8200830c_4_k_cu_3bc02160_212354cuda3std6ranges3__45__cpo9iter_moveE
	.align		8
        /*0058*/ 	.dword	_ZN40_INTERNAL_8200830c_4_k_cu_3bc02160_212354cute7productE
	.align		8
        /*0060*/ 	.dword	_ZN40_INTERNAL_8200830c_4_k_cu_3bc02160_212354cute1_E
	.align		8
        /*0068*/ 	.dword	$str$22
	.align		8
        /*0070*/ 	.dword	$str$23


//--------------------- .text._ZN7cutlass13device_kernelINS_4gemm6kernel13GemmUniversalIN4cute5tupleIJiiiiEEENS1_10collective13CollectiveMmaINS1_34MainloopSm90TmaGmmaWarpSpecializedILi2ENS5_IJNS4_1CILi1EEENSA_ILi2EEESB_EEENS1_35KernelTmaWarpSpecializedCooperativeEEENS5_IJNSA_ILi256EEENSA_ILi64EEENSA_ILi128EEEEEENS_10bfloat16_tENS5_IJlSB_lEEESK_SL_NS4_8TiledMMAINS4_8MMA_AtomIJNS4_4SM904GMMA27MMA_64x64x16_F32BF16BF16_SSILNSP_5MajorE0ELSR_0ELNSP_7ScaleInE1ELSS_1EEEEEENS4_6LayoutINS5_IJSC_SB_SB_EEENS5_IJSB_NSA_ILi0EEESX_EEEEENS5_IJNS4_10UnderscoreES10_S10_EEEEENS4_23SM90_TMA_LOAD_MULTICASTENS4_14ComposedLayoutINS4_7SwizzleILi3ELi4ELi3EEENS4_18smem_ptr_flag_bitsILi16EEENSV_INS5_IJNSA_ILi8EEESH_EEENS5_IJSH_SB_EEEEEEEvNS4_8identityENS4_13SM90_TMA_LOADES1D_vS1E_EENS_8epilogue10collective6detail29Sm90TmaWarpSpecializedAdapterINS1I_15DefaultEpilogueISK_SL_SL_NS1H_6thread17LinearCombinationISK_Li1EffLNS1M_9ScaleType4KindE0ELNS_15FloatRoundStyleE2ESK_EENS1_15EpilogueDefaultEEEEEvvEEEEvNT_6ParamsE --------------------------
	.section	.text._ZN7cutlass13device_kernelINS_4gemm6kernel13GemmUniversalIN4cute5tupleIJiiiiEEENS1_10collective13CollectiveMmaINS1_34MainloopSm90TmaGmmaWarpSpecializedILi2ENS5_IJNS4_1CILi1EEENSA_ILi2EEESB_EEENS1_35KernelTmaWarpSpecializedCooperativeEEENS5_IJNSA_ILi256EEENSA_ILi64EEENSA_ILi128EEEEEENS_10bfloat16_tENS5_IJlSB_lEEESK_SL_NS4_8TiledMMAINS4_8MMA_AtomIJNS4_4SM904GMMA27MMA_64x64x16_F32BF16BF16_SSILNSP_5MajorE0ELSR_0ELNSP_7ScaleInE1ELSS_1EEEEEENS4_6LayoutINS5_IJSC_SB_SB_EEENS5_IJSB_NSA_ILi0EEESX_EEEEENS5_IJNS4_10UnderscoreES10_S10_EEEEENS4_23SM90_TMA_LOAD_MULTICASTENS4_14ComposedLayoutINS4_7SwizzleILi3ELi4ELi3EEENS4_18smem_ptr_flag_bitsILi16EEENSV_INS5_IJNSA_ILi8EEESH_EEENS5_IJSH_SB_EEEEEEEvNS4_8identityENS4_13SM90_TMA_LOADES1D_vS1E_EENS_8epilogue10collective6detail29Sm90TmaWarpSpecializedAdapterINS1I_15DefaultEpilogueISK_SL_SL_NS1H_6thread17LinearCombinationISK_Li1EffLNS1M_9ScaleType4KindE0ELNS_15FloatRoundStyleE2ESK_EENS1_15EpilogueDefaultEEEEEvvEEEEvNT_6ParamsE,"ax",@progbits
	.align	128
.text._ZN7cutlass13device_kernelINS_4gemm6kernel13GemmUniversalIN4cute5tupleIJiiiiEEENS1_10collective13CollectiveMmaINS1_34MainloopSm90TmaGmmaWarpSpecializedILi2ENS5_IJNS4_1CILi1EEENSA_ILi2EEESB_EEENS1_35KernelTmaWarpSpecializedCooperativeEEENS5_IJNSA_ILi256EEENSA_ILi64EEENSA_ILi128EEEEEENS_10bfloat16_tENS5_IJlSB_lEEESK_SL_NS4_8TiledMMAINS4_8MMA_AtomIJNS4_4SM904GMMA27MMA_64x64x16_F32BF16BF16_SSILNSP_5MajorE0ELSR_0ELNSP_7ScaleInE1ELSS_1EEEEEENS4_6LayoutINS5_IJSC_SB_SB_EEENS5_IJSB_NSA_ILi0EEESX_EEEEENS5_IJNS4_10UnderscoreES10_S10_EEEEENS4_23SM90_TMA_LOAD_MULTICASTENS4_14ComposedLayoutINS4_7SwizzleILi3ELi4ELi3EEENS4_18smem_ptr_flag_bitsILi16EEENSV_INS5_IJNSA_ILi8EEESH_EEENS5_IJSH_SB_EEEEEEEvNS4_8identityENS4_13SM90_TMA_LOADES1D_vS1E_EENS_8epilogue10collective6detail29Sm90TmaWarpSpecializedAdapterINS1I_15DefaultEpilogueISK_SL_SL_NS1H_6thread17LinearCombinationISK_Li1EffLNS1M_9ScaleType4KindE0ELNS_15FloatRoundStyleE2ESK_EENS1_15EpilogueDefaultEEEEEvvEEEEvNT_6ParamsE:
        .type           _ZN7cutlass13device_kernelINS_4gemm6kernel13GemmUniversalIN4cute5tupleIJiiiiEEENS1_10collective13CollectiveMmaINS1_34MainloopSm90TmaGmmaWarpSpecializedILi2ENS5_IJNS4_1CILi1EEENSA_ILi2EEESB_EEENS1_35KernelTmaWarpSpecializedCooperativeEEENS5_IJNSA_ILi256EEENSA_ILi64EEENSA_ILi128EEEEEENS_10bfloat16_tENS5_IJlSB_lEEESK_SL_NS4_8TiledMMAINS4_8MMA_AtomIJNS4_4SM904GMMA27MMA_64x64x16_F32BF16BF16_SSILNSP_5MajorE0ELSR_0ELNSP_7ScaleInE1ELSS_1EEEEEENS4_6LayoutINS5_IJSC_SB_SB_EEENS5_IJSB_NSA_ILi0EEESX_EEEEENS5_IJNS4_10UnderscoreES10_S10_EEEEENS4_23SM90_TMA_LOAD_MULTICASTENS4_14ComposedLayoutINS4_7SwizzleILi3ELi4ELi3EEENS4_18smem_ptr_flag_bitsILi16EEENSV_INS5_IJNSA_ILi8EEESH_EEENS5_IJSH_SB_EEEEEEEvNS4_8identityENS4_13SM90_TMA_LOADES1D_vS1E_EENS_8epilogue10collective6detail29Sm90TmaWarpSpecializedAdapterINS1I_15DefaultEpilogueISK_SL_SL_NS1H_6thread17LinearCombinationISK_Li1EffLNS1M_9ScaleType4KindE0ELNS_15FloatRoundStyleE2ESK_EENS1_15EpilogueDefaultEEEEEvvEEEEvNT_6ParamsE,@function
        .size           _ZN7cutlass13device_kernelINS_4gemm6kernel13GemmUniversalIN4cute5tupleIJiiiiEEENS1_10collective13CollectiveMmaINS1_34MainloopSm90TmaGmmaWarpSpecializedILi2ENS5_IJNS4_1CILi1EEENSA_ILi2EEESB_EEENS1_35KernelTmaWarpSpecializedCooperativeEEENS5_IJNSA_ILi256EEENSA_ILi64EEENSA_ILi128EEEEEENS_10bfloat16_tENS5_IJlSB_lEEESK_SL_NS4_8TiledMMAINS4_8MMA_AtomIJNS4_4SM904GMMA27MMA_64x64x16_F32BF16BF16_SSILNSP_5MajorE0ELSR_0ELNSP_7ScaleInE1ELSS_1EEEEEENS4_6LayoutINS5_IJSC_SB_SB_EEENS5_IJSB_NSA_ILi0EEESX_EEEEENS5_IJNS4_10UnderscoreES10_S10_EEEEENS4_23SM90_TMA_LOAD_MULTICASTENS4_14ComposedLayoutINS4_7SwizzleILi3ELi4ELi3EEENS4_18smem_ptr_flag_bitsILi16EEENSV_INS5_IJNSA_ILi8EEESH_EEENS5_IJSH_SB_EEEEEEEvNS4_8identityENS4_13SM90_TMA_LOADES1D_vS1E_EENS_8epilogue10collective6detail29Sm90TmaWarpSpecializedAdapterINS1I_15DefaultEpilogueISK_SL_SL_NS1H_6thread17LinearCombinationISK_Li1EffLNS1M_9ScaleType4KindE0ELNS_15FloatRoundStyleE2ESK_EENS1_15EpilogueDefaultEEEEEvvEEEEvNT_6ParamsE,(.L_x_191 - _ZN7cutlass13device_kernelINS_4gemm6kernel13GemmUniversalIN4cute5tupleIJiiiiEEENS1_10collective13CollectiveMmaINS1_34MainloopSm90TmaGmmaWarpSpecializedILi2ENS5_IJNS4_1CILi1EEENSA_ILi2EEESB_EEENS1_35KernelTmaWarpSpecializedCooperativeEEENS5_IJNSA_ILi256EEENSA_ILi64EEENSA_ILi128EEEEEENS_10bfloat16_tENS5_IJlSB_lEEESK_SL_NS4_8TiledMMAINS4_8MMA_AtomIJNS4_4SM904GMMA27MMA_64x64x16_F32BF16BF16_SSILNSP_5MajorE0ELSR_0ELNSP_7ScaleInE1ELSS_1EEEEEENS4_6LayoutINS5_IJSC_SB_SB_EEENS5_IJSB_NSA_ILi0EEESX_EEEEENS5_IJNS4_10UnderscoreES10_S10_EEEEENS4_23SM90_TMA_LOAD_MULTICASTENS4_14ComposedLayoutINS4_7SwizzleILi3ELi4ELi3EEENS4_18smem_ptr_flag_bitsILi16EEENSV_INS5_IJNSA_ILi8EEESH_EEENS5_IJSH_SB_EEEEEEEvNS4_8identityENS4_13SM90_TMA_LOADES1D_vS1E_EENS_8epilogue10collective6detail29Sm90TmaWarpSpecializedAdapterINS1I_15DefaultEpilogueISK_SL_SL_NS1H_6thread17LinearCombinationISK_Li1EffLNS1M_9ScaleType4KindE0ELNS_15FloatRoundStyleE2ESK_EENS1_15EpilogueDefaultEEEEEvvEEEEvNT_6ParamsE)
        .other          _ZN7cutlass13device_kernelINS_4gemm6kernel13GemmUniversalIN4cute5tupleIJiiiiEEENS1_10collective13CollectiveMmaINS1_34MainloopSm90TmaGmmaWarpSpecializedILi2ENS5_IJNS4_1CILi1EEENSA_ILi2EEESB_EEENS1_35KernelTmaWarpSpecializedCooperativeEEENS5_IJNSA_ILi256EEENSA_ILi64EEENSA_ILi128EEEEEENS_10bfloat16_tENS5_IJlSB_lEEESK_SL_NS4_8TiledMMAINS4_8MMA_AtomIJNS4_4SM904GMMA27MMA_64x64x16_F32BF16BF16_SSILNSP_5MajorE0ELSR_0ELNSP_7ScaleInE1ELSS_1EEEEEENS4_6LayoutINS5_IJSC_SB_SB_EEENS5_IJSB_NSA_ILi0EEESX_EEEEENS5_IJNS4_10UnderscoreES10_S10_EEEEENS4_23SM90_TMA_LOAD_MULTICASTENS4_14ComposedLayoutINS4_7SwizzleILi3ELi4ELi3EEENS4_18smem_ptr_flag_bitsILi16EEENSV_INS5_IJNSA_ILi8EEESH_EEENS5_IJSH_SB_EEEEEEEvNS4_8identityENS4_13SM90_TMA_LOADES1D_vS1E_EENS_8epilogue10collective6detail29Sm90TmaWarpSpecializedAdapterINS1I_15DefaultEpilogueISK_SL_SL_NS1H_6thread17LinearCombinationISK_Li1EffLNS1M_9ScaleType4KindE0ELNS_15FloatRoundStyleE2ESK_EENS1_15EpilogueDefaultEEEEEvvEEEEvNT_6ParamsE,@"STO_CUDA_ENTRY STV_DEFAULT"
_ZN7cutlass13device_kernelINS_4gemm6kernel13GemmUniversalIN4cute5tupleIJiiiiEEENS1_10collective13CollectiveMmaINS1_34MainloopSm90TmaGmmaWarpSpecializedILi2ENS5_IJNS4_1CILi1EEENSA_ILi2EEESB_EEENS1_35KernelTmaWarpSpecializedCooperativeEEENS5_IJNSA_ILi256EEENSA_ILi64EEENSA_ILi128EEEEEENS_10bfloat16_tENS5_IJlSB_lEEESK_SL_NS4_8TiledMMAINS4_8MMA_AtomIJNS4_4SM904GMMA27MMA_64x64x16_F32BF16BF16_SSILNSP_5MajorE0ELSR_0ELNSP_7ScaleInE1ELSS_1EEEEEENS4_6LayoutINS5_IJSC_SB_SB_EEENS5_IJSB_NSA_ILi0EEESX_EEEEENS5_IJNS4_10UnderscoreES10_S10_EEEEENS4_23SM90_TMA_LOAD_MULTICASTENS4_14ComposedLayoutINS4_7SwizzleILi3ELi4ELi3EEENS4_18smem_ptr_flag_bitsILi16EEENSV_INS5_IJNSA_ILi8EEESH_EEENS5_IJSH_SB_EEEEEEEvNS4_8identityENS4_13SM90_TMA_LOADES1D_vS1E_EENS_8epilogue10collective6detail29Sm90TmaWarpSpecializedAdapterINS1I_15DefaultEpilogueISK_SL_SL_NS1H_6thread17LinearCombinationISK_Li1EffLNS1M_9ScaleType4KindE0ELNS_15FloatRoundStyleE2ESK_EENS1_15EpilogueDefaultEEEEEvvEEEEvNT_6ParamsE:
[----:B------:R-:W0:Y:S01]  /*0000*/  LDC R1, c[0x0][0x28] ;  /* 0x00000a00ff017b82 */ /* 0x000e220000000800 */
[----:B------:R-:W1:Y:S01]  /*0010*/  S2R R97, SR_TID.X ;  /* 0x0000000000617919 */ /* 0x000e620000002100 */
[----:B------:R-:W-:Y:S01]  /*0020*/  ELECT P0, URZ, PT ;  /* 0x00000000003f782f */ /* 0x000fe20003800000 */
[----:B------:R-:W-:Y:S01]  /*0030*/  BSSY B0, `(.L_x_0) ;  /* 0x000000f000007945 */ /* 0x000fe20003800000 */
[--C-:B-1----:R-:W-:Y:S02]  /*0040*/  SHF.R.U32.HI R0, RZ, 0x5, R97.reuse ;  /* 0x00000005ff007819 */ /* 0x102fe40000011661 */
[----:B------:R-:W-:-:S03]  /*0050*/  SHF.R.U32.HI R6, RZ, 0x7, R97 ;  /* 0x00000007ff067819 */ /* 0x000fc60000011661 */
[----:B------:R-:W1:Y:S04]  /*0060*/  SHFL.IDX PT, R3, R0, RZ, 0x1f ;  /* 0x00001fff00037589 */ /* 0x000e6800000e0000 */
[----:B------:R2:W3:Y:S01]  /*0070*/  SHFL.IDX PT, R2, R6, RZ, 0x1f ;  /* 0x00001fff06027589 */ /* 0x0004e200000e0000 */
[----:B-1----:R-:W-:-:S13]  /*0080*/  ISETP.NE.OR P0, PT, R3, RZ, !P0 ;  /* 0x000000ff0300720c */ /* 0x002fda0004705670 */
[----:B0-23--:R-:W-:Y:S05]  /*0090*/  @P0 BRA `(.L_x_1) ;  /* 0x0000000000200947 */ /* 0x00dfea0003800000 */
[----:B------:R-:W-:Y:S02]  /*00a0*/  ULDC.64 UR4, c[0x0][0x198] ;  /* 0x0000660000047ab9 */ /* 0x000fe40000000a00 */
[----:B------:R-:W-:Y:S02]  /*00b0*/  UIADD3 UR6, UP0, UR4, 0xf0, URZ ;  /* 0x000000f004067890 */ /* 0x000fe4000ff1e03f */
[----:B------:R-:W-:Y:S02]  /*00c0*/  UIADD3 UR4, UP1, UR4, 0x1f0, URZ ;  /* 0x000001f004047890 */ /* 0x000fe4000ff3e03f */
[----:B------:R-:W-:Y:S02]  /*00d0*/  UIADD3.X UR7, URZ, UR5, URZ, UP0, !UPT ;  /* 0x000000053f077290 */ /* 0x000fe400087fe43f */
[----:B------:R-:W-:-:S07]  /*00e0*/  UIADD3.X UR5, URZ, UR5, URZ, UP1, !UPT ;  /* 0x000000053f057290 */ /* 0x000fce0008ffe43f */
[----:B------:R0:W-:Y:S02]  /*00f0*/  UTMACCTL.PF [UR6] ;  /* 0x00000000060079b9 */ /* 0x0001e40008040000 */
[----:B------:R0:W-:Y:S02]  /*0100*/  UTMACCTL.PF [UR4] ;  /* 0x00000000040079b9 */ /* 0x0001e40008040000 */
[----:B0-----:R-:W-:Y:S01]  /*0110*/  NOP ;  /* 0x0000000000007918 */ /* 0x001fe20000000000 */
.L_x_1:
[----:B------:R-:W-:Y:S05]  /*0120*/  BSYNC B0 ;  /* 0x0000000000007941 */ /* 0x000fea0003800000 */
.L_x_0:
[----:B------:R-:W0:Y:S02]  /*0130*/  SHFL.IDX PT, R5, R0, RZ, 0x1f ;  /* 0x00001fff00057589 */ /* 0x000e2400000e0000 */
[----:B0-----:R-:W-:-:S13]  /*0140*/  ISETP.NE.AND P0, PT, R5, RZ, PT ;  /* 0x000000ff0500720c */ /* 0x001fda0003f05270 */
[----:B------:R-:W-:Y:S05]  /*0150*/  @P0 BRA `(.L_x_2) ;  /* 0x0000000000480947 */ /* 0x000fea0003800000 */
[----:B------:R-:W0:Y:S01]  /*0160*/  S2UR UR8, SR_CgaCtaId ;  /* 0x00000000000879c3 */ /* 0x000e220000008800 */
[----:B------:R-:W-:Y:S01]  /*0170*/  UMOV UR4, 0x400 ;  /* 0x0000040000047882 */ /* 0x000fe20000000000 */
[----:B------:R-:W-:Y:S01]  /*0180*/  UMOV UR5, 0x1 ;  /* 0x0000000100057882 */ /* 0x000fe20000000000 */
[----:B------:R-:W-:Y:S01]  /*0190*/  UMOV UR6, 0x4 ;  /* 0x0000000400067882 */ /* 0x000fe20000000000 */
[----:B------:R-:W-:Y:S01]  /*01a0*/  ELECT P0, URZ, PT ;  /* 0x00000000003f782f */ /* 0x000fe20003800000 */
[----:B------:R-:W-:-:S04]  /*01b0*/  UIADD3 UR6, -UR6, 0x100000, URZ ;  /* 0x0010000006067890 */ /* 0x000fc8000fffe13f */
[----:B------:R-:W-:Y:S02]  /*01c0*/  USHF.L.U32 UR7, UR6, 0xb, URZ ;  /* 0x0000000b06077899 */ /* 0x000fe4000800063f */
[----:B------:R-:W-:Y:S02]  /*01d0*/  USHF.L.U32 UR6, UR6, 0x1, URZ ;  /* 0x0000000106067899 */ /* 0x000fe4000800063f */
[----:B0-----:R-:W-:Y:S02]  /*01e0*/  ULEA UR8, UR8, UR4, 0x18 ;  /* 0x0000000408087291 */ /* 0x001fe4000f8ec03f */
[----:B------:R-:W-:-:S04]  /*01f0*/  UIADD3 UR4, -UR5, 0x100000, URZ ;  /* 0x0010000005047890 */ /* 0x000fc8000fffe13f */
[----:B------:R-:W-:Y:S02]  /*0200*/  USHF.L.U32 UR5, UR4, 0xb, URZ ;  /* 0x0000000b04057899 */ /* 0x000fe4000800063f */
[----:B------:R-:W-:Y:S01]  /*0210*/  USHF.L.U32 UR4, UR4, 0x1, URZ ;  /* 0x0000000104047899 */ /* 0x000fe2000800063f */
[----:B------:R-:W0:Y:S11]  /*0220*/  FENCE.VIEW.ASYNC.S ;  /* 0x00000000000073c6 */ /* 0x000e360000000000 */
[----:B0-----:R0:W1:Y:S01]  /*0230*/  SYNCS.EXCH.64 URZ, [UR8], UR4 ;  /* 0x00000004083f75b2 */ /* 0x0010620008000100 */
[----:B------:R0:W2:Y:S01]  /*0240*/  SYNCS.EXCH.64 URZ, [UR8+0x10], UR6 ;  /* 0x00001006083f75b2 */ /* 0x0000a20008000100 */
[----:B------:R0:W3:Y:S01]  /*0250*/  SYNCS.EXCH.64 URZ, [UR8+0x8], UR4 ;  /* 0x00000804083f75b2 */ /* 0x0000e20008000100 */
[----:B------:R0:W4:Y:S01]  /*0260*/  SYNCS.EXCH.64 URZ, [UR8+0x18], UR6 ;  /* 0x00001806083f75b2 */ /* 0x0001220008000100 */
[----:B------:R-:W-:Y:S01]  /*0270*/  NOP ;  /* 0x0000000000007918 */ /* 0x000fe20000000000 */
.L_x_2:
[----:B------:R-:W5:Y:S01]  /*0280*/  SHFL.IDX PT, R0, R0, RZ, 0x1f ;  /* 0x00001fff00007589 */ /* 0x000f6200000e0000 */
[----:B------:R-:W-:Y:S01]  /*0290*/  SHF.R.S32.HI R8, RZ, 0x1f, R97 ;  /* 0x0000001fff087819 */ /* 0x000fe20000011461 */
[----:B0-----:R-:W0:Y:S01]  /*02a0*/  S2UR UR8, SR_CTAID.X ;  /* 0x00000000000879c3 */ /* 0x001e220000002500 */
[----:B------:R-:W-:Y:S01]  /*02b0*/  ELECT P0, URZ, PT ;  /* 0x00000000003f782f */ /* 0x000fe20003800000 */
[----:B------:R-:W1:Y:S01]  /*02c0*/  S2R R4, SR_CTAID.Y ;  /* 0x0000000000047919 */ /* 0x000e620000002600 */
[----:B------:R-:W-:Y:S01]  /*02d0*/  LEA.HI R8, R8, R97, RZ, 0x7 ;  /* 0x0000006108087211 */ /* 0x000fe200078f38ff */
[----:B------:R-:W-:Y:S01]  /*02e0*/  ULDC UR4, c[0x0][0x154] ;  /* 0x0000550000047ab9 */ /* 0x000fe20000000800 */
[----:B------:R-:W-:Y:S01]  /*02f0*/  SHF.R.S32.HI R10, RZ, 0x1f, R5 ;  /* 0x0000001fff0a7819 */ /* 0x000fe20000011405 */
[----:B------:R-:W-:Y:S01]  /*0300*/  NOP ;  /* 0x0000000000007918 */ /* 0x000fe20000000000 */
[----:B------:R-:W-:Y:S01]  /*0310*/  LOP3.LUT R8, R8, 0xffffff80, RZ, 0xc0, !PT ;  /* 0xffffff8008087812 */ /* 0x000fe200078ec0ff */
[----:B------:R-:W2:Y:S01]  /*0320*/  LDC R14, c[0x0][0x140] ;  /* 0x00005000ff0e7b82 */ /* 0x000ea20000000800 */
[----:B------:R-:W-:Y:S01]  /*0330*/  LEA.HI R10, R10, R5, RZ, 0x2 ;  /* 0x000000050a0a7211 */ /* 0x000fe200078f10ff */
[----:B------:R-:W-:-:S02]  /*0340*/  NOP ;  /* 0x0000000000007918 */ /* 0x000fc40000000000 */
[----:B------:R-:W-:Y:S01]  /*0350*/  IMAD.IADD R8, R97, 0x1, -R8 ;  /* 0x0000000161087824 */ /* 0x000fe200078e0a08 */
[----:B------:R-:W-:-:S03]  /*0360*/  LOP3.LUT R10, R10, 0x3ffffffc, RZ, 0xc0, !PT ;  /* 0x3ffffffc0a0a7812 */ /* 0x000fc600078ec0ff */
[----:B------:R-:W3:Y:S01]  /*0370*/  LDC R12, c[0x0][0x144] ;  /* 0x00005100ff0c7b82 */ /* 0x000ee20000000800 */
[----:B------:R-:W-:Y:S01]  /*0380*/  SHF.R.S32.HI R7, RZ, 0x1f, R8 ;  /* 0x0000001fff077819 */ /* 0x000fe20000011408 */
[----:B------:R-:W-:Y:S01]  /*0390*/  IMAD.IADD R10, R5, 0x1, -R10 ;  /* 0x00000001050a7824 */ /* 0x000fe200078e0a0a */
[----:B------:R-:W-:Y:S02]  /*03a0*/  LOP3.LUT P2, RZ, R8, 0x7, RZ, 0xc0, !PT ;  /* 0x0000000708ff7812 */ /* 0x000fe4000784c0ff */
[----:B------:R-:W-:Y:S01]  /*03b0*/  LEA.HI R7, R7, R8, RZ, 0x3 ;  /* 0x0000000807077211 */ /* 0x000fe200078f18ff */
[----:B------:R-:W-:Y:S01]  /*03c0*/  VIADD R8, R2, 0xffffffff ;  /* 0xffffffff02087836 */ /* 0x000fe20000000000 */
[----:B-----5:R-:W-:Y:S02]  /*03d0*/  ISETP.NE.OR P0, PT, R0, RZ, !P0 ;  /* 0x000000ff0000720c */ /* 0x020fe40004705670 */
[--C-:B------:R-:W-:Y:S02]  /*03e0*/  SHF.R.S32.HI R0, RZ, 0x3, R7.reuse ;  /* 0x00000003ff007819 */ /* 0x100fe40000011407 */
[----:B------:R-:W-:-:S02]  /*03f0*/  SHF.R.S32.HI R7, RZ, 0x1f, R7 ;  /* 0x0000001fff077819 */ /* 0x000fc40000011407 */
[----:B0-----:R-:W-:Y:S02]  /*0400*/  I2FP.F32.U32 R11, UR8 ;  /* 0x00000008000b7c45 */ /* 0x001fe40008201000 */
[----:B------:R-:W-:Y:S02]  /*0410*/  LEA.HI R7, R7, R0, RZ, 0x2 ;  /* 0x0000000007077211 */ /* 0x000fe400078f10ff */
[----:B--2---:R-:W-:Y:S02]  /*0420*/  ISETP.EQ.U32.AND P3, PT, R14, 0x1, PT ;  /* 0x000000010e00780c */ /* 0x004fe40003f62070 */
[----:B-1----:R-:W-:Y:S01]  /*0430*/  I2FP.F32.U32 R9, R4 ;  /* 0x0000000400097245 */ /* 0x002fe20000201000 */
[----:B------:R-:W-:Y:S01]  /*0440*/  VOTEU.ALL UP0, P0 ;  /* 0x00000000003f7886 */ /* 0x000fe20000000000 */
[----:B------:R-:W-:Y:S01]  /*0450*/  LOP3.LUT R7, R7, 0xfffffffc, RZ, 0xc0, !PT ;  /* 0xfffffffc07077812 */ /* 0x000fe200078ec0ff */
[----:B------:R-:W-:Y:S01]  /*0460*/  VOTEU.ALL UP1, P0 ;  /* 0x00000000003f7886 */ /* 0x000fe20000020000 */
[----:B------:R-:W-:Y:S01]  /*0470*/  ISETP.GE.U32.AND P5, PT, R8, 0x2, PT ;  /* 0x000000020800780c */ /* 0x000fe20003fa6070 */
[----:B------:R-:W-:Y:S01]  /*0480*/  FMUL R13, R9, UR4 ;  /* 0x00000004090d7c20 */ /* 0x000fe20008400000 */
[----:B------:R-:W0:Y:S01]  /*0490*/  @!UP0 S2UR UR7, SR_CgaCtaId ;  /* 0x00000000000789c3 */ /* 0x000e220000008800 */
[----:B------:R-:W-:Y:S01]  /*04a0*/  ULDC UR4, c[0x0][0x150] ;  /* 0x0000540000047ab9 */ /* 0x000fe20000000800 */
[----:B------:R-:W-:-:S02]  /*04b0*/  IMAD.IADD R7, R0, 0x1, -R7 ;  /* 0x0000000100077824 */ /* 0x000fc400078e0a07 */
[----:B------:R-:W-:Y:S01]  /*04c0*/  FMUL R11, R11, UR4 ;  /* 0x000000040b0b7c20 */ /* 0x000fe20008400000 */
[----:B------:R-:W-:Y:S01]  /*04d0*/  SHF.R.S32.HI R0, RZ, 0x1f, R3 ;  /* 0x0000001fff007819 */ /* 0x000fe20000011403 */
[----:B------:R-:W1:Y:S01]  /*04e0*/  F2I.U32.TRUNC.NTZ R13, R13 ;  /* 0x0000000d000d7305 */ /* 0x000e62000020f000 */
[----:B------:R-:W-:Y:S01]  /*04f0*/  IMAD R7, R10, 0x4, R7 ;  /* 0x000000040a077824 */ /* 0x000fe200078e0207 */
[----:B------:R-:W-:Y:S01]  /*0500*/  UMOV UR4, 0x20 ;  /* 0x0000002000047882 */ /* 0x000fe20000000000 */
[----:B------:R-:W2:Y:S01]  /*0510*/  LDC R9, c[0x0][0x148] ;  /* 0x00005200ff097b82 */ /* 0x000ea20000000800 */
[----:B------:R-:W-:Y:S01]  /*0520*/  LEA.HI R0, R0, R3, RZ, 0x2 ;  /* 0x0000000300007211 */ /* 0x000fe200078f10ff */
[----:B------:R-:W-:Y:S01]  /*0530*/  IMAD.SHL.U32 R10, R7, 0x4, RZ ;  /* 0x00000004070a7824 */ /* 0x000fe200078e00ff */
[----:B------:R-:W-:Y:S01]  /*0540*/  @!UP0 UMOV UR6, 0x400 ;  /* 0x0000040000068882 */ /* 0x000fe20000000000 */
[----:B------:R-:W-:-:S04]  /*0550*/  @!UP0 UIADD3 UR4, -UR4, 0x100000, URZ ;  /* 0x0010000004048890 */ /* 0x000fc8000fffe13f */
[----:B------:R-:W-:Y:S02]  /*0560*/  @!UP0 USHF.L.U32 UR5, UR4, 0xb, URZ ;  /* 0x0000000b04058899 */ /* 0x000fe4000800063f */
[----:B------:R-:W-:Y:S01]  /*0570*/  @!UP0 USHF.L.U32 UR4, UR4, 0x1, URZ ;  /* 0x0000000104048899 */ /* 0x000fe2000800063f */
[----:B------:R-:W5:Y:S01]  /*0580*/  F2I.U32.TRUNC.NTZ R11, R11 ;  /* 0x0000000b000b7305 */ /* 0x000f62000020f000 */
[----:B------:R-:W-:Y:S02]  /*0590*/  LOP3.LUT R0, R0, 0xfffffffc, RZ, 0xc0, !PT ;  /* 0xfffffffc00007812 */ /* 0x000fe400078ec0ff */
[----:B------:R-:W-:-:S03]  /*05a0*/  LOP3.LUT R19, R7, 0xc, R10, 0x78, !PT ;  /* 0x0000000c07137812 */ /* 0x000fc600078e780a */
[----:B------:R-:W-:Y:S02]  /*05b0*/  IMAD.IADD R3, R3, 0x1, -R0 ;  /* 0x0000000103037824 */ /* 0x000fe400078e0a00 */
[----:B-1----:R-:W-:Y:S01]  /*05c0*/  IMAD.MOV R22, RZ, RZ, -R13 ;  /* 0x000000ffff167224 */ /* 0x002fe200078e0a0d */
[----:B0-----:R-:W-:Y:S02]  /*05d0*/  @!UP0 ULEA UR6, UR7, UR6, 0x18 ;  /* 0x0000000607068291 */ /* 0x001fe4000f8ec03f */
[----:B------:R-:W-:Y:S01]  /*05e0*/  ISETP.NE.AND P1, PT, R3, 0x3, PT ;  /* 0x000000030300780c */ /* 0x000fe20003f25270 */
[----:B------:R-:W-:Y:S01]  /*05f0*/  VOTEU.ALL UP0, P0 ;  /* 0x00000000003f7886 */ /* 0x000fe20000000000 */
[----:B------:R-:W-:Y:S01]  /*0600*/  ISETP.LT.U32.AND P0, PT, R19, 0x2, !P2 ;  /* 0x000000021300780c */ /* 0x000fe20005701070 */
[----:B-----5:R-:W-:Y:S01]  /*0610*/  IMAD.MOV R11, RZ, RZ, -R11 ;  /* 0x000000ffff0b7224 */ /* 0x020fe200078e0a0b */
[----:B------:R-:W-:Y:S02]  /*0620*/  ISETP.EQ.OR P1, PT, R3, RZ, !P1 ;  /* 0x000000ff0300720c */ /* 0x000fe40004f22670 */
[C---:B------:R-:W-:Y:S01]  /*0630*/  ISETP.NE.AND P2, PT, R2.reuse, RZ, PT ;  /* 0x000000ff0200720c */ /* 0x040fe20003f45270 */
[----:B--2---:R-:W-:Y:S01]  /*0640*/  IMAD R0, R9, R22, R4 ;  /* 0x0000001609007224 */ /* 0x004fe200078e0204 */
[----:B------:R-:W-:Y:S01]  /*0650*/  ISETP.EQ.AND P1, PT, R2, RZ, P1 ;  /* 0x000000ff0200720c */ /* 0x000fe20000f22270 */
[----:B---3--:R-:W-:Y:S01]  /*0660*/  IMAD R7, R12, R11, UR8 ;  /* 0x000000080c077e24 */ /* 0x008fe2000f8e020b */
[----:B------:R-:W0:Y:S02]  /*0670*/  FENCE.VIEW.ASYNC.S ;  /* 0x00000000000073c6 */ /* 0x000e240000000000 */
[----:B0-----:R0:W1:Y:S01]  /*0680*/  @!UP0 SYNCS.EXCH.64 URZ, [UR6+0x30], UR4 ;  /* 0x00003004063f85b2 */ /* 0x0010620008000100 */
[----:B------:R-:W-:-:S02]  /*0690*/  ISETP.NE.AND P4, PT, R0, R19, PT ;  /* 0x000000130000720c */ /* 0x000fc40003f85270 */
[----:B------:R-:W-:Y:S02]  /*06a0*/  SEL R18, RZ, 0x1, !P1 ;  /* 0x00000001ff127807 */ /* 0x000fe40004800000 */
[----:B------:R-:W-:Y:S02]  /*06b0*/  ISETP.EQ.OR P4, PT, R7, RZ, !P4 ;  /* 0x000000ff0700720c */ /* 0x000fe40006782670 */
[----:B------:R-:W-:Y:S02]  /*06c0*/  LOP3.LUT R0, R97, 0x7f, RZ, 0xc0, !PT ;  /* 0x0000007f61007812 */ /* 0x000fe400078ec0ff */
[----:B------:R-:W-:Y:S02]  /*06d0*/  PLOP3.LUT P0, PT, P0, P4, PT, 0x80, 0x0 ;  /* 0x000000000000781c */ /* 0x000fe40000709070 */
[----:B------:R-:W-:Y:S02]  /*06e0*/  SEL R18, R18, 0x2, P5 ;  /* 0x0000000212127807 */ /* 0x000fe40002800000 */
[----:B------:R-:W-:Y:S01]  /*06f0*/  P2R R114, PR, RZ, 0x1 ;  /* 0x00000001ff727803 */ /* 0x000fe20000000000 */
[----:B------:R0:W2:Y:S01]  /*0700*/  @!UP1 SYNCS.EXCH.64 URZ, [UR6+0x38], UR4 ;  /* 0x00003804063f95b2 */ /* 0x0000a20008000100 */
[----:B------:R-:W-:Y:S01]  /*0710*/  NOP ;  /* 0x0000000000007918 */ /* 0x000fe20000000000 */
[----:B------:R-:W-:Y:S06]  /*0720*/  @!P3 BRA `(.L_x_3) ;  /* 0x000000000008b947 */ /* 0x000fec0003800000 */
[----:B-12-4-:R-:W-:Y:S01]  /*0730*/  UCGABAR_ARV ;  /* 0x00000000000079c7 */ /* 0x016fe20008000000 */
[----:B------:R-:W-:Y:S05]  /*0740*/  BRA `(.L_x_4) ;  /* 0x0000000000047947 */ /* 0x000fea0003800000 */
.L_x_3:
[----:B-12-4-:R-:W-:Y:S01]  /*0750*/  NOP ;  /* 0x0000000000007918 */ /* 0x016fe20000000000 */
.L_x_4:
[----:B------:R-:W1:Y:S01]  /*0760*/  LDC R2, c[0x0][0x65c] ;  /* 0x00019700ff027b82 */ /* 0x000e620000000800 */
[----:B------:R-:W-:Y:S01]  /*0770*/  LOP3.LUT R5, R5, 0xffffefff, RZ, 0xc0, !PT ;  /* 0xffffefff05057812 */ /* 0x000fe200078ec0ff */
[----:B------:R-:W-:Y:S02]  /*0780*/  IMAD.U32 R10, RZ, RZ, UR8 ;  /* 0x00000008ff0a7e24 */ /* 0x000fe4000f8e00ff */
[----:B------:R-:W-:Y:S01]  /*0790*/  IMAD.MOV.U32 R11, RZ, RZ, RZ ;  /* 0x000000ffff0b7224 */ /* 0x000fe200078e00ff */
[----:B-1----:R-:W-:-:S13]  /*07a0*/  ISETP.NE.AND P1, PT, R2, 0x1, PT ;  /* 0x000000010200780c */ /* 0x002fda0003f25270 */
[----:B------:R-:W1:Y:S01]  /*07b0*/  @P1 LDC R17, c[0x0][0x10] ;  /* 0x00000400ff111b82 */ /* 0x000e620000000800 */
[----:B------:R-:W-:Y:S01]  /*07c0*/  @P1 LOP3.LUT R5, R5, 0x1000, RZ, 0xfc, !PT ;  /* 0x0000100005051812 */ /* 0x000fe200078efcff */
[----:B------:R-:W-:Y:S02]  /*07d0*/  @P1 IMAD.MOV.U32 R5, RZ, RZ, RZ ;  /* 0x000000ffff051224 */ /* 0x000fe400078e00ff */
[----:B------:R-:W-:-:S04]  /*07e0*/  @P1 IMAD.MOV.U32 R15, RZ, RZ, RZ ;  /* 0x000000ffff0f1224 */ /* 0x000fc800078e00ff */
[----:B------:R-:W2:Y:S01]  /*07f0*/  @!P1 LDC R13, c[0x0][0xc] ;  /* 0x00000300ff0d9b82 */ /* 0x000ea20000000800 */
[----:B0-----:R-:W-:Y:S01]  /*0800*/  ULDC UR4, c[0x0][0xc] ;  /* 0x0000030000047ab9 */ /* 0x001fe20000000800 */
[----:B------:R-:W-:Y:S01]  /*0810*/  ULDC UR5, c[0x0][0x10] ;  /* 0x0000040000057ab9 */ /* 0x000fe20000000800 */
[----:B------:R-:W-:Y:S01]  /*0820*/  ULDC UR6, c[0x0][0x14] ;  /* 0x0000050000067ab9 */ /* 0x000fe20000000800 */
[----:B------:R-:W-:-:S04]  /*0830*/  UIMAD.WIDE.U32 UR4, UR4, UR5, URZ ;  /* 0x00000005040472a5 */ /* 0x000fc8000f8e003f */
[----:B------:R-:W-:Y:S02]  /*0840*/  UIMAD.WIDE.U32 UR38, UR4, UR6, URZ ;  /* 0x00000006042672a5 */ /* 0x000fe4000f8e003f */
[----:B------:R-:W-:-:S04]  /*0850*/  UIMAD UR41, UR5, UR6, URZ ;  /* 0x00000006052972a4 */ /* 0x000fc8000f8e023f */
[----:B------:R-:W-:Y:S01]  /*0860*/  UIADD3 UR41, UR39, UR41, URZ ;  /* 0x0000002927297290 */ /* 0x000fe2000fffe03f */
[----:B-1----:R-:W-:-:S04]  /*0870*/  @P1 IMAD.WIDE.U32 R16, R17, UR8, R4 ;  /* 0x0000000811101c25 */ /* 0x002fc8000f8e0004 */
[----:B------:R-:W-:Y:S02]  /*0880*/  @P1 IMAD.IADD R17, R17, 0x1, R15 ;  /* 0x0000000111111824 */ /* 0x000fe400078e020f */
[----:B--2---:R-:W-:-:S04]  /*0890*/  @!P1 IMAD.WIDE.U32 R10, R4, R13, R10 ;  /* 0x0000000d040a9225 */ /* 0x004fc800078e000a */
[----:B------:R-:W-:Y:S02]  /*08a0*/  @!P1 IMAD.MOV.U32 R16, RZ, RZ, R10 ;  /* 0x000000ffff109224 */ /* 0x000fe400078e000a */
[----:B------:R-:W-:Y:S01]  /*08b0*/  @!P1 IMAD.MOV.U32 R17, RZ, RZ, R11 ;  /* 0x000000ffff119224 */ /* 0x000fe200078e000b */
[----:B------:R-:W-:Y:S06]  /*08c0*/  @!P3 BRA `(.L_x_5) ;  /* 0x00000000000cb947 */ /* 0x000fec0003800000 */
[----:B------:R-:W-:Y:S01]  /*08d0*/  UCGABAR_WAIT ;  /* 0x0000000000007dc7 */ /* 0x000fe20008000000 */
[----:B------:R-:W-:Y:S01]  /*08e0*/  CCTL.IVALL ;  /* 0x00000000ff00798f */ /* 0x000fe20002000000 */
[----:B------:R-:W-:Y:S05]  /*08f0*/  BRA `(.L_x_6) ;  /* 0x0000000000047947 */ /* 0x000fea0003800000 */
.L_x_5:
[----:B------:R-:W-:Y:S06]  /*0900*/  BAR.SYNC.DEFER_BLOCKING 0x0 ;  /* 0x0000000000007b1d */ /* 0x000fec0000010000 */
.L_x_6:
[----:B------:R-:W-:Y:S05]  /*0910*/  @!P2 BRA `(.L_x_7) ;  /* 0x000000700068a947 */ /* 0x000fea0003800000 */
[----:B------:R-:W-:-:S13]  /*0920*/  ISETP.GT.U32.AND P0, PT, R8, 0x1, PT ;  /* 0x000000010800780c */ /* 0x000fda0003f04070 */
[----:B------:R-:W-:Y:S05]  /*0930*/  @P0 EXIT ;  /* 0x000000000000094d */ /* 0x000fea0003800000 */
[----:B------:R-:W-:Y:S01]  /*0940*/  ULDC.64 UR4, c[0x0][0x650] ;  /* 0x0001940000047ab9 */ /* 0x000fe20000000a00 */
[----:B------:R-:W-:Y:S01]  /*0950*/  PRMT R3, RZ, 0x7610, R3 ;  /* 0x00007610ff037816 */ /* 0x000fe20000000003 */
[----:B------:R-:W-:Y:S01]  /*0960*/  IMAD.MOV.U32 R109, RZ, RZ, -0x1 ;  /* 0xffffffffff6d7424 */ /* 0x000fe200078e00ff */
[----:B------:R-:W-:Y:S01]  /*0970*/  ISETP.GE.U32.AND P0, PT, R16, UR4, PT ;  /* 0x0000000410007c0c */ /* 0x000fe2000bf06070 */
[----:B------:R-:W-:Y:S02]  /*0980*/  IMAD.MOV.U32 R102, RZ, RZ, -0x1 ;  /* 0xffffffffff667424 */ /* 0x000fe400078e00ff */
[----:B------:R-:W-:Y:S01]  /*0990*/  IMAD.MOV.U32 R23, RZ, RZ, -0x1 ;  /* 0xffffffffff177424 */ /* 0x000fe200078e00ff */
[----:B------:R-:W-:-:S13]  /*09a0*/  ISETP.GE.U32.AND.EX P0, PT, R17, UR5, PT, P0 ;  /* 0x0000000511007c0c */ /* 0x000fda000bf06100 */
[----:B------:R-:W-:Y:S05]  /*09b0*/  @P0 BRA `(.L_x_8) ;  /* 0x00000004002c0947 */ /* 0x000fea0003800000 */
[----:B------:R-:W0:Y:S01]  /*09c0*/  LDC.64 R24, c[0x0][0x628] ;  /* 0x00018a00ff187b82 */ /* 0x000e220000000a00 */
[----:B------:R-:W-:Y:S02]  /*09d0*/  IMAD.MOV.U32 R10, RZ, RZ, R16 ;  /* 0x000000ffff0a7224 */ /* 0x000fe400078e0010 */
[----:B------:R-:W-:-:S05]  /*09e0*/  IMAD.MOV.U32 R11, RZ, RZ, R17 ;  /* 0x000000ffff0b7224 */ /* 0x000fca00078e0011 */
[----:B------:R-:W1:Y:S08]  /*09f0*/  LDC R8, c[0x0][0x630] ;  /* 0x00018c00ff087b82 */ /* 0x000e700000000800 */
[----:B------:R-:W2:Y:S01]  /*0a00*/  LDC.64 R26, c[0x0][0x620] ;  /* 0x00018800ff1a7b82 */ /* 0x000ea20000000a00 */
[----:B0-----:R-:W-:-:S04]  /*0a10*/  ISETP.NE.U32.AND P0, PT, R24, RZ, PT ;  /* 0x000000ff1800720c */ /* 0x001fc80003f05070 */
[----:B------:R-:W-:-:S13]  /*0a20*/  ISETP.NE.AND.EX P0, PT, R25, RZ, PT, P0 ;  /* 0x000000ff1900720c */ /* 0x000fda0003f05300 */
[----:B-12---:R-:W-:Y:S05]  /*0a30*/  @!P0 BRA `(.L_x_9) ;  /* 0x0000000000288947 */ /* 0x006fea0003800000 */
[----:B------:R-:W0:Y:S02]  /*0a40*/  LDC R3, c[0x0][0x634] ;  /* 0x00018d00ff037b82 */ /* 0x000e240000000800 */
[----:B0-----:R-:W-:-:S05]  /*0a50*/  IADD3 R3, P0, R16, R3, RZ ;  /* 0x0000000310037210 */ /* 0x001fca0007f1e0ff */
[----:B------:R-:W-:-:S04]  /*0a60*/  IMAD.X R21, RZ, RZ, R17, P0 ;  /* 0x000000ffff157224 */ /* 0x000fc800000e0611 */
[----:B------:R-:W-:-:S04]  /*0a70*/  IMAD.WIDE.U32 R10, R21, R24, RZ ;  /* 0x00000018150a7225 */ /* 0x000fc800078e00ff */
[----:B------:R-:W-:-:S04]  /*0a80*/  IMAD.WIDE.U32 R12, P0, R3, R25, R10 ;  /* 0x00000019030c7225 */ /* 0x000fc8000780000a */
[----:B------:R-:W-:-:S04]  /*0a90*/  IMAD.WIDE.U32 R10, R3, R24, RZ ;  /* 0x00000018030a7225 */ /* 0x000fc800078e00ff */
[----:B------:R-:W-:Y:S01]  /*0aa0*/  IMAD.X R15, RZ, RZ, RZ, P0 ;  /* 0x000000ffff0f7224 */ /* 0x000fe200000e06ff */
[----:B------:R-:W-:Y:S01]  /*0ab0*/  IADD3 RZ, P0, R11, R12, RZ ;  /* 0x0000000c0bff7210 */ /* 0x000fe20007f1e0ff */
[----:B------:R-:W-:-:S04]  /*0ac0*/  IMAD.MOV.U32 R14, RZ, RZ, R13 ;  /* 0x000000ffff0e7224 */ /* 0x000fc800078e000d */
[----:B------:R-:W-:-:S08]  /*0ad0*/  IMAD.WIDE.U32.X R10, R21, R25, R14, P0 ;  /* 0x00000019150a7225 */ /* 0x000fd000000e040e */
.L_x_9:
[----:B------:R-:W0:Y:S01]  /*0ae0*/  LDC.64 R30, c[0x0][0x640] ;  /* 0x00019000ff1e7b82 */ /* 0x000e220000000a00 */
[--C-:B------:R-:W-:Y:S01]  /*0af0*/  SHF.R.U64 R29, R10, R8, R11.reuse ;  /* 0x000000080a1d7219 */ /* 0x100fe2000000120b */
[----:B------:R-:W-:Y:S01]  /*0b00*/  IMAD R22, R9, R22, R4 ;  /* 0x0000001609167224 */ /* 0x000fe200078e0204 */
[----:B------:R-:W-:Y:S01]  /*0b10*/  SHF.R.U32.HI R3, RZ, R8, R11 ;  /* 0x00000008ff037219 */ /* 0x000fe2000001160b */
[----:B------:R-:W-:Y:S01]  /*0b20*/  IMAD.MOV.U32 R23, RZ, RZ, 0x1 ;  /* 0x00000001ff177424 */ /* 0x000fe200078e00ff */
[----:B------:R-:W-:-:S03]  /*0b30*/  IADD3 R5, P0, RZ, -R29, RZ ;  /* 0x8000001dff057210 */ /* 0x000fc60007f1e0ff */
[----:B------:R-:W1:Y:S02]  /*0b40*/  LDC R12, c[0x0][0x618] ;  /* 0x00018600ff0c7b82 */ /* 0x000e640000000800 */
[----:B------:R-:W-:Y:S02]  /*0b50*/  IMAD.X R3, RZ, RZ, ~R3, P0 ;  /* 0x000000ffff037224 */ /* 0x000fe400000e0e03 */
[----:B------:R-:W-:-:S04]  /*0b60*/  IMAD.WIDE.U32 R10, R5, R26, R16 ;  /* 0x0000001a050a7225 */ /* 0x000fc800078e0010 */
[----:B------:R-:W2:Y:S01]  /*0b70*/  LDC R20, c[0x0][0x608] ;  /* 0x00018200ff147b82 */ /* 0x000ea20000000800 */
[----:B------:R-:W-:Y:S02]  /*0b80*/  IMAD R8, R3, R26, RZ ;  /* 0x0000001a03087224 */ /* 0x000fe400078e02ff */
[----:B------:R-:W-:Y:S02]  /*0b90*/  IMAD.MOV.U32 R3, RZ, RZ, -0x1 ;  /* 0xffffffffff037424 */ /* 0x000fe400078e00ff */
[----:B------:R-:W-:-:S03]  /*0ba0*/  IMAD R5, R5, R27, R8 ;  /* 0x0000001b05057224 */ /* 0x000fc600078e0208 */
[----:B------:R-:W3:Y:S01]  /*0bb0*/  LDC R28, c[0x0][0x658] ;  /* 0x00019600ff1c7b82 */ /* 0x000ee20000000800 */
[----:B------:R-:W-:Y:S01]  /*0bc0*/  IMAD.IADD R5, R11, 0x1, R5 ;  /* 0x000000010b057824 */ /* 0x000fe200078e0205 */
[----:B0-----:R-:W-:-:S04]  /*0bd0*/  ISETP.NE.U32.AND P0, PT, R30, RZ, PT ;  /* 0x000000ff1e00720c */ /* 0x001fc80003f05070 */
[----:B------:R-:W-:Y:S02]  /*0be0*/  ISETP.NE.AND.EX P0, PT, R31, RZ, PT, P0 ;  /* 0x000000ff1f00720c */ /* 0x000fe40003f05300 */
[----:B------:R-:W0:Y:S01]  /*0bf0*/  LDC R24, c[0x0][0x600] ;  /* 0x00018000ff187b82 */ /* 0x000e220000000800 */
[-CC-:B-1----:R-:W-:Y:S02]  /*0c00*/  SHF.R.U64 R14, R10, R12.reuse, R5.reuse ;  /* 0x0000000c0a0e7219 */ /* 0x182fe40000001205 */
[----:B------:R-:W-:-:S05]  /*0c10*/  SHF.R.U32.HI R5, RZ, R12, R5 ;  /* 0x0000000cff057219 */ /* 0x000fca0000011605 */
[----:B------:R-:W1:Y:S01]  /*0c20*/  LDC R15, c[0x0][0x648] ;  /* 0x00019200ff0f7b82 */ /* 0x000e620000000800 */
[-CC-:B--2---:R-:W-:Y:S02]  /*0c30*/  SHF.R.U64 R27, R14, R20.reuse, R5.reuse ;  /* 0x000000140e1b7219 */ /* 0x184fe40000001205 */
[----:B------:R-:W-:-:S05]  /*0c40*/  SHF.R.U32.HI R5, RZ, R20, R5 ;  /* 0x00000014ff057219 */ /* 0x000fca0000011605 */
[----:B------:R-:W2:Y:S01]  /*0c50*/  LDC R21, c[0x0][0x638] ;  /* 0x00018e00ff157b82 */ /* 0x000ea20000000800 */
[-CC-:B---3--:R-:W-:Y:S02]  /*0c60*/  SHF.R.U64 R20, R27, R28.reuse, R5.reuse ;  /* 0x0000001c1b147219 */ /* 0x188fe40000001205 */
[-C--:B------:R-:W-:Y:S02]  /*0c70*/  SHF.L.U32 R3, R3, R28.reuse, RZ ;  /* 0x0000001c03037219 */ /* 0x080fe400000006ff */
[----:B------:R-:W-:Y:S01]  /*0c80*/  SHF.R.U32.HI R5, RZ, R28, R5 ;  /* 0x0000001cff057219 */ /* 0x000fe20000011605 */
[----:B------:R-:W-:Y:S01]  /*0c90*/  IMAD.MOV.U32 R4, RZ, RZ, R20 ;  /* 0x000000ffff047224 */ /* 0x000fe200078e0014 */
[----:B------:R-:W-:Y:S01]  /*0ca0*/  LOP3.LUT R12, RZ, R3, RZ, 0x33, !PT ;  /* 0x00000003ff0c7212 */ /* 0x000fe200078e33ff */
[----:B------:R-:W3:Y:S01]  /*0cb0*/  LDC R25, c[0x0][0x610] ;  /* 0x00018400ff197b82 */ /* 0x000ee20000000800 */
[----:B------:R-:W-:Y:S05]  /*0cc0*/  @!P0 BRA `(.L_x_10) ;  /* 0x0000000000288947 */ /* 0x000fea0003800000 */
[----:B------:R-:W4:Y:S02]  /*0cd0*/  LDC R3, c[0x0][0x64c] ;  /* 0x00019300ff037b82 */ /* 0x000f240000000800 */
[----:B----4-:R-:W-:-:S05]  /*0ce0*/  IADD3 R3, P0, R20, R3, RZ ;  /* 0x0000000314037210 */ /* 0x010fca0007f1e0ff */
        /* <DEDUP_REMOVED lines=8> */
.L_x_10:
[----:B-1----:R-:W-:Y:S01]  /*0d70*/  SHF.R.U64 R4, R4, R15, R5 ;  /* 0x0000000f04047219 */ /* 0x002fe20000001205 */
[----:B0-----:R-:W-:Y:S01]  /*0d80*/  VIADD R5, R24, 0xffffffff ;  /* 0xffffffff18057836 */ /* 0x001fe20000000000 */
[----:B------:R-:W-:Y:S01]  /*0d90*/  SHF.L.U32 R3, R23, R28, RZ ;  /* 0x0000001c17037219 */ /* 0x000fe200000006ff */
[----:B------:R-:W-:Y:S01]  /*0da0*/  IMAD.MOV.U32 R23, RZ, RZ, R29 ;  /* 0x000000ffff177224 */ /* 0x000fe200078e001d */
[----:B------:R-:W-:Y:S01]  /*0db0*/  LOP3.LUT R12, R27, R12, RZ, 0xc0, !PT ;  /* 0x0000000c1b0c7212 */ /* 0x000fe200078ec0ff */
[----:B------:R-:W-:Y:S01]  /*0dc0*/  IMAD.MOV R8, RZ, RZ, -R4 ;  /* 0x000000ffff087224 */ /* 0x000fe200078e0a04 */
[----:B------:R-:W-:-:S03]  /*0dd0*/  SEL R7, R7, R22, !P1 ;  /* 0x0000001607077207 */ /* 0x000fc60004800000 */
[----:B------:R-:W-:Y:S01]  /*0de0*/  IMAD R12, R3, R4, R12 ;  /* 0x00000004030c7224 */ /* 0x000fe200078e020c */
[----:B------:R-:W-:Y:S01]  /*0df0*/  LOP3.LUT R4, R14, R5, RZ, 0xc0, !PT ;  /* 0x000000050e047212 */ /* 0x000fe200078ec0ff */
[----:B--2---:R-:W-:Y:S02]  /*0e00*/  IMAD R3, R8, R21, R20 ;  /* 0x0000001508037224 */ /* 0x004fe400078e0214 */
[----:B---3--:R-:W-:Y:S02]  /*0e10*/  IMAD R7, R12, R25, R7 ;  /* 0x000000190c077224 */ /* 0x008fe400078e0207 */
[----:B------:R-:W-:Y:S02]  /*0e20*/  IMAD.MOV.U32 R5, RZ, RZ, 0x1 ;  /* 0x00000001ff057424 */ /* 0x000fe400078e00ff */
[----:B------:R-:W-:-:S03]  /*0e30*/  IMAD R4, R3, R24, R4 ;  /* 0x0000001803047224 */ /* 0x000fc600078e0204 */
[----:B------:R-:W-:Y:S02]  /*0e40*/  PRMT R3, R5, 0x7610, R3 ;  /* 0x0000761005037816 */ /* 0x000fe40000000003 */
[----:B------:R-:W-:Y:S02]  /*0e50*/  SEL R102, R4, R7, !P1 ;  /* 0x0000000704667207 */ /* 0x000fe40004800000 */
[----:B------:R-:W-:-:S07]  /*0e60*/  SEL R109, R7, R4, !P1 ;  /* 0x00000004076d7207 */ /* 0x000fce0004800000 */
.L_x_8:
[----:B------:R-:W-:-:S08]  /*0e70*/  NOP ;  /* 0x0000000000007918 */ /* 0x000fd00000000000 */
[----:B------:R-:W0:Y:S02]  /*0e80*/  USETMAXREG.TRY_ALLOC.CTAPOOL UP0, 0xe8 ;  /* 0x000000e8000079c8 */ /* 0x000e240008000600 */
[----:B0-----:R-:W-:-:S13]  /*0e90*/  PLOP3.LUT P0, PT, PT, PT, UP0, 0x80, 0x0 ;  /* 0x000000000000781c */ /* 0x001fda0003f0f008 */
[----:B------:R-:W-:Y:S05]  /*0ea0*/  @!P0 BRA `(.L_x_8) ;  /* 0xfffffffc00f08947 */ /* 0x000fea000383ffff */
[----:B------:R-:W-:Y:S01]  /*0eb0*/  ULDC.64 UR4, c[0x0][0x598] ;  /* 0x0001660000047ab9 */ /* 0x000fe20000000a00 */
[----:B------:R-:W-:Y:S01]  /*0ec0*/  ULDC.64 UR36, c[0x0][0x208] ;  /* 0x0000820000247ab9 */ /* 0x000fe20000000a00 */
[----:B------:R-:W-:-:S04]  /*0ed0*/  ISETP.NE.U32.AND P0, PT, RZ, UR4, PT ;  /* 0x00000004ff007c0c */ /* 0x000fc8000bf05070 */
[----:B------:R-:W-:-:S13]  /*0ee0*/  ISETP.NE.AND.EX P0, PT, RZ, UR5, PT, P0 ;  /* 0x00000005ff007c0c */ /* 0x000fda000bf05300 */
[----:B------:R-:W-:Y:S05]  /*0ef0*/  @!P0 BRA `(.L_x_11) ;  /* 0x00000000001c8947 */ /* 0x000fea0003800000 */
[----:B------:R-:W0:Y:S02]  /*0f00*/  LDC.64 R4, c[0x0][0x598] ;  /* 0x00016600ff047b82 */ /* 0x000e240000000a00 */
[----:B0-----:R-:W2:Y:S02]  /*0f10*/  LDG.E.64 R4, desc[UR36][R4.64] ;  /* 0x0000002404047981 */ /* 0x001ea4000c1e1b00 */
[----:B--2---:R-:W-:-:S04]  /*0f20*/  ISETP.NE.U32.AND P0, PT, R4, RZ, PT ;  /* 0x000000ff0400720c */ /* 0x004fc80003f05070 */
[----:B------:R-:W-:-:S13]  /*0f30*/  ISETP.NE.AND.EX P0, PT, R5, RZ, PT, P0 ;  /* 0x000000ff0500720c */ /* 0x000fda0003f05300 */
[----:B------:R-:W-:Y:S05]  /*0f40*/  @!P0 BRA `(.L_x_11) ;  /* 0x0000000000088947 */ /* 0x000fea0003800000 */
[----:B------:R0:W5:Y:S01]  /*0f50*/  LD.E R22, desc[UR36][R4.64] ;  /* 0x0000002404167980 */ /* 0x000162000c101900 */
[----:B------:R-:W-:Y:S05]  /*0f60*/  BRA `(.L_x_12) ;  /* 0x0000000000247947 */ /* 0x000fea0003800000 */
.L_x_11:
[----:B------:R-:W-:Y:S02]  /*0f70*/  ULDC.64 UR4, c[0x0][0x588] ;  /* 0x0001620000047ab9 */ /* 0x000fe40000000a00 */
[----:B------:R-:W-:-:S04]  /*0f80*/  ISETP.NE.U32.AND P0, PT, RZ, UR4, PT ;  /* 0x00000004ff007c0c */ /* 0x000fc8000bf05070 */
[----:B------:R-:W-:-:S13]  /*0f90*/  ISETP.NE.AND.EX P0, PT, RZ, UR5, PT, P0 ;  /* 0x00000005ff007c0c */ /* 0x000fda000bf05300 */
[----:B------:R-:W-:Y:S05]  /*0fa0*/  @!P0 BRA `(.L_x_13) ;  /* 0x00000000000c8947 */ /* 0x000fea0003800000 */
[----:B------:R-:W0:Y:S02]  /*0fb0*/  LDC.64 R4, c[0x0][0x588] ;  /* 0x00016200ff047b82 */ /* 0x000e240000000a00 */
[----:B0-----:R1:W5:Y:S01]  /*0fc0*/  LDG.E R22, desc[UR36][R4.64] ;  /* 0x0000002404167981 */ /* 0x001362000c1e1900 */
[----:B------:R-:W-:Y:S05]  /*0fd0*/  BRA `(.L_x_12) ;  /* 0x0000000000087947 */ /* 0x000fea0003800000 */
.L_x_13:
[----:B------:R-:W-:Y:S02]  /*0fe0*/  ULDC UR4, c[0x0][0x580] ;  /* 0x0001600000047ab9 */ /* 0x000fe40000000800 */
[----:B------:R-:W-:-:S07]  /*0ff0*/  IMAD.U32 R22, RZ, RZ, UR4 ;  /* 0x00000004ff167e24 */ /* 0x000fce000f8e00ff */
.L_x_12:
[----:B------:R-:W-:Y:S02]  /*1000*/  ULDC.64 UR4, c[0x0][0x5a0] ;  /* 0x0001680000047ab9 */ /* 0x000fe40000000a00 */
[----:B------:R-:W-:-:S04]  /*1010*/  ISETP.NE.U32.AND P0, PT, RZ, UR4, PT ;  /* 0x00000004ff007c0c */ /* 0x000fc8000bf05070 */
[----:B------:R-:W-:-:S13]  /*1020*/  ISETP.NE.AND.EX P0, PT, RZ, UR5, PT, P0 ;  /* 0x00000005ff007c0c */ /* 0x000fda000bf05300 */
[----:B------:R-:W-:Y:S05]  /*1030*/  @!P0 BRA `(.L_x_14) ;  /* 0x00000000001c8947 */ /* 0x000fea0003800000 */
[----:B01----:R-:W0:Y:S02]  /*1040*/  LDC.64 R4, c[0x0][0x5a0] ;  /* 0x00016800ff047b82 */ /* 0x003e240000000a00 */
[----:B0-----:R-:W2:Y:S02]  /*1050*/  LDG.E.64 R4, desc[UR36][R4.64] ;  /* 0x0000002404047981 */ /* 0x001ea4000c1e1b00 */
[----:B--2---:R-:W-:-:S04]  /*1060*/  ISETP.NE.U32.AND P0, PT, R4, RZ, PT ;  /* 0x000000ff0400720c */ /* 0x004fc80003f05070 */
[----:B------:R-:W-:-:S13]  /*1070*/  ISETP.NE.AND.EX P0, PT, R5, RZ, PT, P0 ;  /* 0x000000ff0500720c */ /* 0x000fda0003f05300 */
[----:B------:R-:W-:Y:S05]  /*1080*/  @!P0 BRA `(.L_x_14) ;  /* 0x0000000000088947 */ /* 0x000fea0003800000 */
[----:B------:R0:W5:Y:S01]  /*1090*/  LD.E R90, desc[UR36][R4.64] ;  /* 0x00000024045a7980 */ /* 0x000162000c101900 */
[----:B------:R-:W-:Y:S05]  /*10a0*/  BRA `(.L_x_15) ;  /* 0x0000000000247947 */ /* 0x000fea0003800000 */
.L_x_14:
[----:B------:R-:W-:Y:S02]  /*10b0*/  ULDC.64 UR4, c[0x0][0x590] ;  /* 0x0001640000047ab9 */ /* 0x000fe40000000a00 */
[----:B------:R-:W-:-:S04]  /*10c0*/  ISETP.NE.U32.AND P0, PT, RZ, UR4, PT ;  /* 0x00000004ff007c0c */ /* 0x000fc8000bf05070 */
[----:B------:R-:W-:-:S13]  /*10d0*/  ISETP.NE.AND.EX P0, PT, RZ, UR5, PT, P0 ;  /* 0x00000005ff007c0c */ /* 0x000fda000bf05300 */
[----:B------:R-:W-:Y:S05]  /*10e0*/  @!P0 BRA `(.L_x_16) ;  /* 0x00000000000c8947 */ /* 0x000fea0003800000 */
[----:B------:R-:W2:Y:S02]  /*10f0*/  LDC.64 R90, c[0x0][0x590] ;  /* 0x00016400ff5a7b82 */ /* 0x000ea40000000a00 */
[----:B--2---:R2:W5:Y:S01]  /*1100*/  LDG.E R90, desc[UR36][R90.64] ;  /* 0x000000245a5a7981 */ /* 0x004562000c1e1900 */
[----:B------:R-:W-:Y:S05]  /*1110*/  BRA `(.L_x_15) ;  /* 0x0000000000087947 */ /* 0x000fea0003800000 */
.L_x_16:
[----:B------:R-:W-:Y:S02]  /*1120*/  ULDC UR4, c[0x0][0x584] ;  /* 0x0001610000047ab9 */ /* 0x000fe40000000800 */
[----:B------:R-:W-:-:S07]  /*1130*/  IMAD.U32 R90, RZ, RZ, UR4 ;  /* 0x00000004ff5a7e24 */ /* 0x000fce000f8e00ff */
.L_x_15:
[----:B------:R-:W-:-:S13]  /*1140*/  LOP3.LUT P0, RZ, R3, 0xff, RZ, 0xc0, !PT ;  /* 0x000000ff03ff7812 */ /* 0x000fda000780c0ff */
[----:B------:R-:W-:Y:S05]  /*1150*/  @!P0 EXIT ;  /* 0x000000000000894d */ /* 0x000fea0003800000 */
[----:B------:R-:W3:Y:S01]  /*1160*/  LDC R92, c[0x0][0x658] ;  /* 0x00019600ff5c7b82 */ /* 0x000ee20000000800 */
[----:B------:R-:W-:Y:S01]  /*1170*/  ULDC.64 UR6, c[0x0][0x288] ;  /* 0x0000a20000067ab9 */ /* 0x000fe20000000a00 */
[----:B------:R-:W-:Y:S01]  /*1180*/  LOP3.LUT R6, R6, 0x1, RZ, 0xc0, !PT ;  /* 0x0000000106067812 */ /* 0x000fe200078ec0ff */
[----:B------:R-:W-:Y:S01]  /*1190*/  UIADD3 UR4, UR7, 0x7f, URZ ;  /* 0x0000007f07047890 */ /* 0x000fe2000fffe03f */
[----:B------:R-:W-:Y:S01]  /*11a0*/  SHF.R.U32.HI R3, RZ, 0x2, R97 ;  /* 0x00000002ff037819 */ /* 0x000fe20000011661 */
[----:B------:R-:W-:Y:S01]  /*11b0*/  IMAD.MOV.U32 R7, RZ, RZ, -0x1 ;  /* 0xffffffffff077424 */ /* 0x000fe200078e00ff */
[----:B------:R-:W-:Y:S01]  /*11c0*/  SHF.R.U32.HI R0, RZ, 0x1, R0 ;  /* 0x00000001ff007819 */ /* 0x000fe20000011600 */
[----:B------:R-:W-:Y:S01]  /*11d0*/  USHF.R.S32.HI UR5, URZ, 0x1f, UR4 ;  /* 0x0000001f3f057899 */ /* 0x000fe20008011404 */
[----:B01----:R-:W0:Y:S01]  /*11e0*/  LDC.64 R4, c[0x0][0x5c8] ;  /* 0x00017200ff047b82 */ /* 0x003e220000000a00 */
[----:B------:R-:W-:Y:S01]  /*11f0*/  IMAD.SHL.U32 R88, R6, 0x40, RZ ;  /* 0x0000004006587824 */ /* 0x000fe200078e00ff */
[----:B------:R-:W-:Y:S01]  /*1200*/  LOP3.LUT R3, R3, 0x7, RZ, 0xc0, !PT ;  /* 0x0000000703037812 */ /* 0x000fe200078ec0ff */
[----:B------:R-:W-:Y:S01]  /*1210*/  ULEA.HI UR5, UR5, UR4, URZ, 0x7 ;  /* 0x0000000405057291 */ /* 0x000fe2000f8f383f */
[----:B------:R-:W-:Y:S01]  /*1220*/  LOP3.LUT R0, R0, 0x30, RZ, 0xc0, !PT ;  /* 0x0000003000007812 */ /* 0x000fe200078ec0ff */
[----:B------:R-:W-:Y:S01]  /*1230*/  IMAD.MOV.U32 R9, RZ, RZ, 0x1 ;  /* 0x00000001ff097424 */ /* 0x000fe200078e00ff */
[--C-:B------:R-:W-:Y:S01]  /*1240*/  LOP3.LUT R88, R88, 0x40, R3.reuse, 0xe2, !PT ;  /* 0x0000004058587812 */ /* 0x100fe200078ee203 */
[----:B------:R-:W-:Y:S01]  /*1250*/  USHF.R.S32.HI UR43, URZ, 0x7, UR5 ;  /* 0x000000073f2b7899 */ /* 0x000fe20008011405 */
[----:B------:R-:W1:Y:S01]  /*1260*/  LDC R99, c[0x0][0x600] ;  /* 0x00018000ff637b82 */ /* 0x000e620000000800 */
[----:B------:R-:W-:Y:S01]  /*1270*/  IADD3 R3, RZ, -R0, -R3 ;  /* 0x80000000ff037210 */ /* 0x000fe20007ffe803 */
[----:B------:R-:W-:Y:S01]  /*1280*/  IMAD.U32 R8, RZ, RZ, UR6 ;  /* 0x00000006ff087e24 */ /* 0x000fe2000f8e00ff */
[C---:B--2---:R-:W-:Y:S01]  /*1290*/  LOP3.LUT R91, R97.reuse, 0x3, RZ, 0xc0, !PT ;  /* 0x00000003615b7812 */ /* 0x044fe200078ec0ff */
[----:B------:R-:W-:Y:S01]  /*12a0*/  UISETP.LT.AND UP0, UPT, UR43, 0x1, UPT ;  /* 0x000000012b00788c */ /* 0x000fe2000bf01270 */
[----:B------:R-:W-:Y:S01]  /*12b0*/  LOP3.LUT R98, R97, 0x80, RZ, 0xc0, !PT ;  /* 0x0000008061627812 */ /* 0x000fe200078ec0ff */
[----:B------:R-:W-:Y:S01]  /*12c0*/  IMAD R3, R6, -0x40, R3 ;  /* 0xffffffc006037824 */ /* 0x000fe200078e0203 */
[----:B------:R-:W-:Y:S01]  /*12d0*/  ULDC UR4, c[0x0][0x284] ;  /* 0x0000a10000047ab9 */ /* 0x000fe20000000800 */
[----:B---3--:R-:W-:Y:S01]  /*12e0*/  SHF.L.U32 R7, R7, R92, RZ ;  /* 0x0000005c07077219 */ /* 0x008fe200000006ff */
[----:B------:R-:W-:Y:S01]  /*12f0*/  USEL UR44, UR43, 0x1, UP0 ;  /* 0x000000012b2c7887 */ /* 0x000fe20008000000 */
[----:B------:R-:W-:Y:S01]  /*1300*/  IMAD R91, R91, -0x2, R8 ;  /* 0xfffffffe5b5b7824 */ /* 0x000fe200078e0208 */
[----:B------:R-:W-:Y:S01]  /*1310*/  LOP3.LUT R88, R88, R0, RZ, 0xfc, !PT ;  /* 0x0000000058587212 */ /* 0x000fe200078efcff */
[----:B------:R-:W-:Y:S01]  /*1320*/  IMAD.SHL.U32 R97, R97, 0x2, RZ ;  /* 0x0000000261617824 */ /* 0x000fe200078e00ff */
[----:B------:R-:W-:Y:S01]  /*1330*/  SHF.L.U32 R92, R9, R92, RZ ;  /* 0x0000005c095c7219 */ /* 0x000fe200000006ff */
[----:B------:R-:W-:Y:S01]  /*1340*/  VIADD R101, R3, UR4 ;  /* 0x0000000403657c36 */ /* 0x000fe20008000000 */
[----:B------:R-:W-:Y:S01]  /*1350*/  LOP3.LUT R118, R18, 0x1, RZ, 0xfc, !PT ;  /* 0x0000000112767812 */ /* 0x000fe200078efcff */
[C---:B0-----:R-:W-:Y:S01]  /*1360*/  IMAD.SHL.U32 R96, R4.reuse, 0x80, RZ ;  /* 0x0000008004607824 */ /* 0x041fe200078e00ff */
[C-C-:B------:R-:W-:Y:S01]  /*1370*/  SHF.L.U64.HI R93, R4.reuse, 0x7, R5.reuse ;  /* 0x00000007045d7819 */ /* 0x140fe20000010205 */
[C---:B------:R-:W-:Y:S01]  /*1380*/  IMAD.SHL.U32 R95, R4.reuse, 0x8, RZ ;  /* 0x00000008045f7824 */ /* 0x040fe200078e00ff */
[----:B------:R-:W-:Y:S01]  /*1390*/  SHF.L.U64.HI R94, R4, 0x3, R5 ;  /* 0x00000003045e7819 */ /* 0x000fe20000010205 */
[----:B------:R-:W-:Y:S01]  /*13a0*/  IMAD.MOV.U32 R89, RZ, RZ, RZ ;  /* 0x000000ffff597224 */ /* 0x000fe200078e00ff */
[----:B------:R-:W-:Y:S01]  /*13b0*/  SHF.R.U32.HI R98, RZ, 0x7, R98 ;  /* 0x00000007ff627819 */ /* 0x000fe20000011662 */
[----:B------:R-:W-:Y:S01]  /*13c0*/  UIADD3 UR44, UR43, -UR44, URZ ;  /* 0x8000002c2b2c7290 */ /* 0x000fe2000fffe03f */
[----:B------:R-:W-:Y:S01]  /*13d0*/  LOP3.LUT R100, RZ, R7, RZ, 0x33, !PT ;  /* 0x00000007ff647212 */ /* 0x000fe200078e33ff */
[----:B-1----:R-:W-:Y:S01]  /*13e0*/  VIADD R99, R99, 0xffffffff ;  /* 0xffffffff63637836 */ /* 0x002fe20000000000 */
[----:B------:R-:W-:Y:S01]  /*13f0*/  UMOV UR40, URZ ;  /* 0x0000003f00287c82 */ /* 0x000fe20008000000 */
[----:B------:R-:W-:-:S08]  /*1400*/  UMOV UR42, URZ ;  /* 0x0000003f002a7c82 */ /* 0x000fd00008000000 */
.L_x_160:
[----:B0-----:R-:W0:Y:S01]  /*1410*/  SHFL.IDX PT, R0, R98, RZ, 0x1f ;  /* 0x00001fff62007589 */ /* 0x001e2200000e0000 */
[----:B-1----:R-:W1:Y:S01]  /*1420*/  S2UR UR7, SR_CgaCtaId ;  /* 0x00000000000779c3 */ /* 0x002e620000008800 */
[----:B------:R-:W-:Y:S01]  /*1430*/  UMOV UR6, 0x400 ;  /* 0x0000040000067882 */ /* 0x000fe20000000000 */
[----:B0-----:R-:W-:Y:S01]  /*1440*/  R2UR UR4, R0 ;  /* 0x00000000000472ca */ /* 0x001fe200000e0000 */
[----:B-1----:R-:W-:-:S12]  /*1450*/  ULEA UR6, UR7, UR6, 0x18 ;  /* 0x0000000607067291 */ /* 0x002fd8000f8ec03f */
[----:B------:R-:W-:-:S04]  /*1460*/  ULEA.HI UR5, UR4, UR4, URZ, 0x1 ;  /* 0x0000000404057291 */ /* 0x000fc8000f8f083f */
[----:B------:R-:W-:-:S04]  /*1470*/  ULOP3.LUT UR5, UR5, 0x7fffe, URZ, 0xc0, !UPT ;  /* 0x0007fffe05057892 */ /* 0x000fc8000f8ec03f */
[----:B------:R-:W-:-:S03]  /*1480*/  UIADD3 UR5, UR4, -UR5, URZ ;  /* 0x8000000504057290 */ /* 0x000fc6000fffe03f */
[----:B------:R-:W-:Y:S01]  /*1490*/  ULDC UR4, c[0x0][0x28c] ;  /* 0x0000a30000047ab9 */ /* 0x000fe20000000800 */
[----:B------:R-:W-:Y:S01]  /*14a0*/  ULEA UR5, UR5, UR6, 0xd ;  /* 0x0000000605057291 */ /* 0x000fe2000f8e683f */
[----:B------:R-:W-:-:S03]  /*14b0*/  ISETP.LT.AND P0, PT, RZ, UR4, PT ;  /* 0x00000004ff007c0c */ /* 0x000fc6000bf01270 */
[----:B------:R-:W-:-:S04]  /*14c0*/  UIADD3 UR5, UR5, 0x100, URZ ;  /* 0x0000010005057890 */ /* 0x000fc8000fffe03f */
[----:B------:R-:W-:-:S04]  /*14d0*/  USHF.R.U32.HI UR5, URZ, 0x4, UR5 ;  /* 0x000000043f057899 */ /* 0x000fc80008011605 */
[----:B------:R-:W-:-:S04]  /*14e0*/  ULOP3.LUT UR5, UR5, 0x3fff, URZ, 0xc0, !UPT ;  /* 0x00003fff05057892 */ /* 0x000fc8000f8ec03f */
[----:B------:R-:W-:Y:S01]  /*14f0*/  ULOP3.LUT UR45, UR5, 0x10000, URZ, 0xfc, !UPT ;  /* 0x00010000052d7892 */ /* 0x000fe2000f8efc3f */
[----:B--2345:R-:W-:Y:S11]  /*1500*/  @P0 BRA `(.L_x_17) ;  /* 0x0000000000400947 */ /* 0x03cff60003800000 */
[----:B------:R-:W-:Y:S01]  /*1510*/  MOV R0, 0x0 ;  /* 0x0000000000007802 */ /* 0x000fe20000000f00 */
[----:B------:R-:W-:Y:S01]  /*1520*/  ULDC.64 UR4, c[0x4][0x68] ;  /* 0x01001a0000047ab9 */ /* 0x000fe20000000a00 */
[----:B------:R-:W-:Y:S01]  /*1530*/  ULDC.64 UR6, c[0x4][0x8] ;  /* 0x0100020000067ab9 */ /* 0x000fe20000000a00 */
[----:B------:R-:W-:Y:S01]  /*1540*/  IMAD.U32 R4, RZ, RZ, UR4 ;  /* 0x00000004ff047e24 */ /* 0x000fe2000f8e00ff */
[----:B------:R0:W1:Y:S01]  /*1550*/  LDC.64 R14, c[0x4][R0] ;  /* 0x01000000000e7b82 */ /* 0x0000620000000a00 */
[----:B------:R-:W-:Y:S01]  /*1560*/  IMAD.U32 R5, RZ, RZ, UR5 ;  /* 0x00000005ff057e24 */ /* 0x000fe2000f8e00ff */
[----:B------:R-:W-:Y:S01]  /*1570*/  ULDC.64 UR4, c[0x4][0x70] ;  /* 0x01001c0000047ab9 */ /* 0x000fe20000000a00 */
[----:B------:R-:W-:Y:S02]  /*1580*/  IMAD.U32 R10, RZ, RZ, UR6 ;  /* 0x00000006ff0a7e24 */ /* 0x000fe4000f8e00ff */
[----:B------:R-:W-:Y:S02]  /*1590*/  IMAD.U32 R6, RZ, RZ, UR4 ;  /* 0x00000004ff067e24 */ /* 0x000fe4000f8e00ff */
[----:B------:R-:W-:-:S02]  /*15a0*/  IMAD.U32 R7, RZ, RZ, UR5 ;  /* 0x00000005ff077e24 */ /* 0x000fc4000f8e00ff */
[----:B------:R-:W-:Y:S02]  /*15b0*/  IMAD.U32 R11, RZ, RZ, UR7 ;  /* 0x00000007ff0b7e24 */ /* 0x000fe4000f8e00ff */
[----:B------:R-:W-:Y:S02]  /*15c0*/  IMAD.MOV.U32 R8, RZ, RZ, 0x1e1 ;  /* 0x000001e1ff087424 */ /* 0x000fe400078e00ff */
[----:B------:R-:W-:Y:S02]  /*15d0*/  IMAD.MOV.U32 R12, RZ, RZ, 0x1 ;  /* 0x00000001ff0c7424 */ /* 0x000fe400078e00ff */
[----:B0-----:R-:W-:-:S07]  /*15e0*/  IMAD.MOV.U32 R13, RZ, RZ, RZ ;  /* 0x000000ffff0d7224 */ /* 0x001fce00078e00ff */
[----:B------:R-:W-:-:S07]  /*15f0*/  LEPC R20, `(.L_x_17) ;  /* 0x000000001014794e */ /* 0x000fce0000000000 */
[----:B-1---5:R-:W-:Y:S05]  /*1600*/  CALL.ABS.NOINC R14 ;  /* 0x000000000e007343 */ /* 0x022fea0003c00000 */
.L_x_17:
[----:B------:R-:W-:-:S13]  /*1610*/  ISETP.NE.AND P0, PT, R118, 0x3, PT ;  /* 0x000000037600780c */ /* 0x000fda0003f05270 */
[----:B------:R-:W-:Y:S05]  /*1620*/  @!P0 BRA `(.L_x_18) ;  /* 0x0000000000048947 */ /* 0x000fea0003800000 */
[----:B------:R-:W-:Y:S01]  /*1630*/  BPT.TRAP 0x1 ;  /* 0x000000040000795c */ /* 0x000fe20000300000 */
.L_x_18:
[----:B------:R-:W0:Y:S01]  /*1640*/  S2UR UR5, SR_CgaCtaId ;  /* 0x00000000000579c3 */ /* 0x000e220000008800 */
[----:B------:R-:W-:Y:S01]  /*1650*/  UMOV UR4, 0x400 ;  /* 0x0000040000047882 */ /* 0x000fe20000000000 */
[----:B------:R-:W-:Y:S02]  /*1660*/  IMAD.U32 R0, RZ, RZ, UR40 ;  /* 0x00000028ff007e24 */ /* 0x000fe4000f8e00ff */
[----:B------:R-:W-:-:S03]  /*1670*/  IMAD.U32 R3, RZ, RZ, UR42 ;  /* 0x0000002aff037e24 */ /* 0x000fc6000f8e00ff */
[----:B------:R-:W-:Y:S01]  /*1680*/  SHF.L.U32 R0, R0, 0x1f, RZ ;  /* 0x0000001f00007819 */ /* 0x000fe200000006ff */
[----:B0-----:R-:W-:-:S06]  /*1690*/  ULEA UR4, UR5, UR4, 0x18 ;  /* 0x0000000405047291 */ /* 0x001fcc000f8ec03f */
[----:B------:R-:W-:-:S04]  /*16a0*/  IMAD.U32 R6, RZ, RZ, UR4 ;  /* 0x00000004ff067e24 */ /* 0x000fc8000f8e00ff */
[----:B------:R-:W-:-:S04]  /*16b0*/  IMAD R3, R3, 0x8, R6 ;  /* 0x0000000803037824 */ /* 0x000fc800078e0206 */
[----:B------:R0:W1:Y:S01]  /*16c0*/  SYNCS.PHASECHK.TRANS64.TRYWAIT P1, [R3+URZ], R0 ;  /* 0x00000000030075a7 */ /* 0x000062000802017f */
[----:B------:R-:W-:Y:S05]  /*16d0*/  @!P0 BRA `(.L_x_19) ;  /* 0x0000000000048947 */ /* 0x000fea0003800000 */
[----:B------:R-:W-:Y:S01]  /*16e0*/  BPT.TRAP 0x1 ;  /* 0x000000040000795c */ /* 0x000fe20000300000 */
.L_x_19:
[----:B------:R-:W-:-:S05]  /*16f0*/  IMAD.U32 R4, RZ, RZ, UR44 ;  /* 0x0000002cff047e24 */ /* 0x000fca000f8e00ff */
[----:B------:R-:W-:Y:S01]  /*1700*/  ISETP.GE.AND P2, PT, R4, 0x1, PT ;  /* 0x000000010400780c */ /* 0x000fe20003f46270 */
[----:B-1----:R-:W-:-:S12]  /*1710*/  @P1 BRA `(.L_x_20) ;  /* 0x0000000000081947 */ /* 0x002fd80003800000 */
[----:B------:R-:W1:Y:S02]  /*1720*/  SYNCS.PHASECHK.TRANS64.TRYWAIT P1, [R3+URZ], R0 ;  /* 0x00000000030075a7 */ /* 0x000e64000802017f */
[----:B-1----:R-:W-:Y:S05]  /*1730*/  @!P1 BRA `(.L_x_21) ;  /* 0x0000007800189947 */ /* 0x002fea0003800000 */
.L_x_20:
[----:B------:R-:W-:Y:S05]  /*1740*/  WARPSYNC.ALL ;  /* 0x0000000000007948 */ /* 0x000fea0003800000 */
[----:B------:R-:W-:Y:S01]  /*1750*/  R2UR UR4, R6 ;  /* 0x00000000060472ca */ /* 0x000fe200000e0000 */
[----:B------:R-:W-:Y:S01]  /*1760*/  ULEA UR8, UR42, UR45, 0xc ;  /* 0x0000002d2a087291 */ /* 0x000fe2000f8e603f */
[----:B------:R-:W-:Y:S01]  /*1770*/  WARPGROUP.ARRIVE ;  /* 0x00000000000079c5 */ /* 0x000fe20000000000 */
[----:B------:R-:W-:Y:S01]  /*1780*/  UMOV UR9, 0x40000040 ;  /* 0x4000004000097882 */ /* 0x000fe20000000000 */
[----:B------:R-:W-:Y:S01]  /*1790*/  UMOV UR11, 0x40000040 ;  /* 0x40000040000b7882 */ /* 0x000fe20000000000 */
[----:B------:R-:W-:Y:S01]  /*17a0*/  UIADD3 UR12, UR8, 0x400, URZ ;  /* 0x00000400080c7890 */ /* 0x000fe2000fffe03f */
[----:B------:R-:W-:Y:S01]  /*17b0*/  UMOV UR15, UR11 ;  /* 0x0000000b000f7c82 */ /* 0x000fe20008000000 */
[----:B------:R-:W-:Y:S01]  /*17c0*/  UMOV UR13, 0x40000040 ;  /* 0x40000040000d7882 */ /* 0x000fe20000000000 */
[----:B------:R-:W-:-:S05]  /*17d0*/  UIADD3 UR5, UR8, 0x402, URZ ;  /* 0x0000040208057890 */ /* 0x000fca000fffe03f */
[----:B------:R-:W-:-:S04]  /*17e0*/  UIADD3 UR4, UR4, 0x20100, URZ ;  /* 0x0002010004047890 */ /* 0x000fc8000fffe03f */
[----:B------:R-:W-:-:S04]  /*17f0*/  USHF.R.U32.HI UR4, URZ, 0x4, UR4 ;  /* 0x000000043f047899 */ /* 0x000fc80008011604 */
[----:B------:R-:W-:-:S04]  /*1800*/  ULOP3.LUT UR4, UR4, 0x3fff, URZ, 0xc0, !UPT ;  /* 0x00003fff04047892 */ /* 0x000fc8000f8ec03f */
[----:B------:R-:W-:-:S04]  /*1810*/  ULOP3.LUT UR4, UR4, 0x10000, URZ, 0xfc, !UPT ;  /* 0x0001000004047892 */ /* 0x000fc8000f8efc3f */
[----:B------:R-:W-:-:S07]  /*1820*/  ULEA UR6, UR42, UR4, 0xa ;  /* 0x000000042a067291 */ /* 0x000fce000f8e503f */
[----:B------:R-:W-:Y:S02]  /*1830*/  UMOV UR10, UR6 ;  /* 0x00000006000a7c82 */ /* 0x000fe40008000000 */
[----:B------:R-:W-:Y:S01]  /*1840*/  HGMMA.64x64x16.F32.BF16 R56, gdesc[UR8], RZ, !UPT, gsb0 ;  /* 0x00e00000083879f0 */ /* 0x000fe2000c0018ff */
[----:B------:R-:W-:Y:S01]  /*1850*/  UMOV UR14, UR10 ;  /* 0x0000000a000e7c82 */ /* 0x000fe20008000000 */
[----:B------:R-:W-:Y:S01]  /*1860*/  UIADD3 UR10, UR6, 0x206, URZ ;  /* 0x00000206060a7890 */ /* 0x000fe2000fffe03f */
[----:B------:R-:W-:Y:S01]  /*1870*/  UMOV UR9, 0x40000040 ;  /* 0x4000004000097882 */ /* 0x000fe20000000000 */
[----:B------:R-:W-:Y:S01]  /*1880*/  UMOV UR11, 0x40000040 ;  /* 0x40000040000b7882 */ /* 0x000fe20000000000 */
[----:B------:R-:W-:Y:S02]  /*1890*/  WARPGROUP.DEPBAR.LE gsb0, 0x0 ;  /* 0x00008000000079c5 */ /* 0x000fe40000010000 */
[----:B------:R-:W-:-:S06]  /*18a0*/  WARPGROUP.ARRIVE ;  /* 0x00000000000079c5 */ /* 0x000fcc0000000000 */
[----:B------:R-:W-:Y:S01]  /*18b0*/  HGMMA.64x64x16.F32.BF16 R24, gdesc[UR12], RZ, !UPT, gsb0 ;  /* 0x00e000000c1879f0 */ /* 0x000fe2000c0018ff */
[----:B------:R-:W-:Y:S02]  /*18c0*/  UIADD3 UR12, UR8, 0x2, URZ ;  /* 0x00000002080c7890 */ /* 0x000fe4000fffe03f */
[----:B------:R-:W-:Y:S01]  /*18d0*/  UIADD3 UR14, UR6, 0x2, URZ ;  /* 0x00000002060e7890 */ /* 0x000fe2000fffe03f */
[----:B------:R-:W-:Y:S01]  /*18e0*/  UMOV UR13, 0x40000040 ;  /* 0x40000040000d7882 */ /* 0x000fe20000000000 */
[----:B------:R-:W-:Y:S01]  /*18f0*/  UMOV UR15, 0x40000040 ;  /* 0x40000040000f7882 */ /* 0x000fe20000000000 */
[----:B------:R-:W-:Y:S02]  /*1900*/  WARPGROUP.DEPBAR.LE gsb0, 0x0 ;  /* 0x00008000000079c5 */ /* 0x000fe40000010000 */
[----:B------:R-:W-:-:S06]  /*1910*/  WARPGROUP.ARRIVE ;  /* 0x00000000000079c5 */ /* 0x000fcc0000000000 */
[----:B------:R-:W-:Y:S01]  /*1920*/  HGMMA.64x64x16.F32.BF16 R56, gdesc[UR12], R56, gsb0 ;  /* 0x00e000000c3879f0 */ /* 0x000fe20008001838 */
[----:B------:R-:W-:Y:S01]  /*1930*/  UMOV UR12, UR5 ;  /* 0x00000005000c7c82 */ /* 0x000fe20008000000 */
[----:B------:R-:W-:Y:S01]  /*1940*/  UMOV UR13, 0x40000040 ;  /* 0x40000040000d7882 */ /* 0x000fe20000000000 */
[----:B------:R-:W-:Y:S01]  /*1950*/  UIADD3 UR5, UR8, 0x404, URZ ;  /* 0x0000040408057890 */ /* 0x000fe2000fffe03f */
[----:B------:R-:W-:Y:S02]  /*1960*/  WARPGROUP.DEPBAR.LE gsb0, 0x0 ;  /* 0x00008000000079c5 */ /* 0x000fe40000010000 */
[----:B------:R-:W-:-:S06]  /*1970*/  WARPGROUP.ARRIVE ;  /* 0x00000000000079c5 */ /* 0x000fcc0000000000 */
[----:B------:R-:W-:Y:S01]  /*1980*/  HGMMA.64x64x16.F32.BF16 R24, gdesc[UR12], R24, gsb0 ;  /* 0x00e000000c1879f0 */ /* 0x000fe20008001818 */
        /* <DEDUP_REMOVED lines=56> */
[----:B------:R-:W-:Y:S01]  /*1d10*/  UIADD3 UR6, UR8, 0xc06, URZ ;  /* 0x00000c0608067890 */ /* 0x000fe2000fffe03f */
[----:B------:R-:W-:Y:S02]  /*1d20*/  WARPGROUP.DEPBAR.LE gsb0, 0x0 ;  /* 0x00008000000079c5 */ /* 0x000fe40000010000 */
[----:B------:R-:W-:-:S06]  /*1d30*/  WARPGROUP.ARRIVE ;  /* 0x00000000000079c5 */ /* 0x000fcc0000000000 */
[----:B------:R-:W-:Y:S01]  /*1d40*/  HGMMA.64x64x16.F32.BF16 R56, gdesc[UR12], R56, gsb0 ;  /* 0x00e000000c3879f0 */ /* 0x000fe20008001838 */
[----:B------:R-:W-:Y:S01]  /*1d50*/  UMOV UR12, UR5 ;  /* 0x00000005000c7c82 */ /* 0x000fe20008000000 */
[----:B------:R-:W-:Y:S01]  /*1d60*/  UMOV UR13, 0x40000040 ;  /* 0x40000040000d7882 */ /* 0x000fe20000000000 */
[----:B------:R-:W-:-:S07]  /*1d70*/  UIADD3 UR5, UR8, 0x806, URZ ;  /* 0x0000080608057890 */ /* 0x000fce000fffe03f */
[----:B------:R-:W-:Y:S01]  /*1d80*/  UMOV UR8, UR5 ;  /* 0x0000000500087c82 */ /* 0x000fe20008000000 */
[----:B------:R-:W-:Y:S02]  /*1d90*/  WARPGROUP.DEPBAR.LE gsb0, 0x0 ;  /* 0x00008000000079c5 */ /* 0x000fe40000010000 */
[----:B------:R-:W-:-:S06]  /*1da0*/  WARPGROUP.ARRIVE ;  /* 0x00000000000079c5 */ /* 0x000fcc0000000000 */
[----:B------:R-:W-:Y:S03]  /*1db0*/  HGMMA.64x64x16.F32.BF16 R24, gdesc[UR12], R24, gsb0 ;  /* 0x00e000000c1879f0 */ /* 0x000fe60008001818 */
[----:B------:R-:W-:Y:S02]  /*1dc0*/  WARPGROUP.DEPBAR.LE gsb0, 0x0 ;  /* 0x00008000000079c5 */ /* 0x000fe40000010000 */
[----:B------:R-:W-:-:S06]  /*1dd0*/  WARPGROUP.ARRIVE ;  /* 0x00000000000079c5 */ /* 0x000fcc0000000000 */
[----:B------:R-:W-:Y:S01]  /*1de0*/  HGMMA.64x64x16.F32.BF16 R56, gdesc[UR8], R56, gsb0 ;  /* 0x00e00000083879f0 */ /* 0x000fe20008001838 */
[----:B------:R-:W-:Y:S01]  /*1df0*/  UMOV UR8, UR6 ;  /* 0x0000000600087c82 */ /* 0x000fe20008000000 */
[----:B------:R-:W-:Y:S01]  /*1e00*/  UMOV UR9, 0x40000040 ;  /* 0x4000004000097882 */ /* 0x000fe20000000000 */
[----:B------:R-:W-:Y:S02]  /*1e10*/  WARPGROUP.DEPBAR.LE gsb0, 0x0 ;  /* 0x00008000000079c5 */ /* 0x000fe40000010000 */
[----:B------:R-:W-:-:S06]  /*1e20*/  WARPGROUP.ARRIVE ;  /* 0x00000000000079c5 */ /* 0x000fcc0000000000 */
[----:B------:R-:W-:Y:S03]  /*1e30*/  HGMMA.64x64x16.F32.BF16 R24, gdesc[UR8], R24, gsb0 ;  /* 0x00e00000081879f0 */ /* 0x000fe60008001818 */
[----:B------:R-:W-:Y:S02]  /*1e40*/  WARPGROUP.DEPBAR.LE gsb0, 0x0 ;  /* 0x00008000000079c5 */ /* 0x000fe40000010000 */
[----:B------:R-:W-:Y:S05]  /*1e50*/  @!P2 BRA `(.L_x_22) ;  /* 0x000000080058a947 */ /* 0x000fea0003800000 */
[----:B------:R-:W-:Y:S01]  /*1e60*/  UIADD3 UR5, UR42, 0x1, URZ ;  /* 0x000000012a057890 */ /* 0x000fe2000fffe03f */
[----:B01----:R-:W-:Y:S02]  /*1e70*/  IMAD.U32 R0, RZ, RZ, UR44 ;  /* 0x0000002cff007e24 */ /* 0x003fe4000f8e00ff */
[----:B------:R-:W-:Y:S01]  /*1e80*/  IMAD.U32 R3, RZ, RZ, UR42 ;  /* 0x0000002aff037e24 */ /* 0x000fe2000f8e00ff */
[----:B------:R-:W-:-:S04]  /*1e90*/  UISETP.NE.AND UP0, UPT, UR5, 0x2, UPT ;  /* 0x000000020500788c */ /* 0x000fc8000bf05270 */
[----:B------:R-:W-:Y:S02]  /*1ea0*/  USEL UR6, URZ, 0x1, UP0 ;  /* 0x000000013f067887 */ /* 0x000fe40008000000 */
[----:B------:R-:W-:Y:S02]  /*1eb0*/  USEL UR5, UR5, URZ, UP0 ;  /* 0x0000003f05057287 */ /* 0x000fe40008000000 */
[----:B------:R-:W-:-:S06]  /*1ec0*/  ULOP3.LUT UR6, UR40, UR6, URZ, 0x3c, !UPT ;  /* 0x0000000628067292 */ /* 0x000fcc000f8e3c3f */
[----:B------:R-:W-:-:S07]  /*1ed0*/  IMAD.U32 R7, RZ, RZ, UR6 ;  /* 0x00000006ff077e24 */ /* 0x000fce000f8e00ff */
.L_x_29:
[----:B------:R-:W-:Y:S05]  /*1ee0*/  @!P0 BRA `(.L_x_23) ;  /* 0x0000000000048947 */ /* 0x000fea0003800000 */
[----:B------:R-:W-:Y:S01]  /*1ef0*/  BPT.TRAP 0x1 ;  /* 0x000000040000795c */ /* 0x000fe20000300000 */
.L_x_23:
[----:B------:R-:W0:Y:S01]  /*1f00*/  S2UR UR7, SR_CgaCtaId ;  /* 0x00000000000779c3 */ /* 0x000e220000008800 */
[----:B------:R-:W-:Y:S01]  /*1f10*/  UMOV UR6, 0x400 ;  /* 0x0000040000067882 */ /* 0x000fe20000000000 */
[----:B------:R-:W-:Y:S01]  /*1f20*/  IMAD.U32 R5, RZ, RZ, UR5 ;  /* 0x00000005ff057e24 */ /* 0x000fe2000f8e00ff */
[----:B------:R-:W-:Y:S01]  /*1f30*/  SHF.L.U32 R4, R7, 0x1f, RZ ;  /* 0x0000001f07047819 */ /* 0x000fe200000006ff */
[----:B0-----:R-:W-:-:S06]  /*1f40*/  ULEA UR6, UR7, UR6, 0x18 ;  /* 0x0000000607067291 */ /* 0x001fcc000f8ec03f */
[----:B------:R-:W-:-:S04]  /*1f50*/  IMAD.U32 R6, RZ, RZ, UR6 ;  /* 0x00000006ff067e24 */ /* 0x000fc8000f8e00ff */
[----:B------:R-:W-:-:S04]  /*1f60*/  IMAD R5, R5, 0x8, R6 ;  /* 0x0000000805057824 */ /* 0x000fc800078e0206 */
[----:B------:R0:W1:Y:S01]  /*1f70*/  SYNCS.PHASECHK.TRANS64.TRYWAIT P1, [R5+URZ], R4 ;  /* 0x00000004050075a7 */ /* 0x000062000802017f */
[----:B------:R-:W-:Y:S05]  /*1f80*/  @!P0 BRA `(.L_x_24) ;  /* 0x0000000000048947 */ /* 0x000fea0003800000 */
[----:B------:R-:W-:Y:S01]  /*1f90*/  BPT.TRAP 0x1 ;  /* 0x000000040000795c */ /* 0x000fe20000300000 */
.L_x_24:
[----:B-1----:R-:W-:Y:S05]  /*1fa0*/  @P1 BRA `(.L_x_25) ;  /* 0x0000000000081947 */ /* 0x002fea0003800000 */
[----:B------:R-:W1:Y:S02]  /*1fb0*/  SYNCS.PHASECHK.TRANS64.TRYWAIT P1, [R5+URZ], R4 ;  /* 0x00000004050075a7 */ /* 0x000e64000802017f */
[----:B-1----:R-:W-:Y:S05]  /*1fc0*/  @!P1 BRA `(.L_x_26) ;  /* 0x0000007000089947 */ /* 0x002fea0003800000 */
.L_x_25:
[----:B------:R-:W-:Y:S01]  /*1fd0*/  ULEA UR8, UR5, UR4, 0xa ;  /* 0x0000000405087291 */ /* 0x000fe2000f8e503f */
[----:B------:R-:W-:Y:S01]  /*1fe0*/  WARPGROUP.ARRIVE ;  /* 0x00000000000079c5 */ /* 0x000fe20000000000 */
[----:B------:R-:W-:Y:S01]  /*1ff0*/  ULEA UR6, UR5, UR45, 0xc ;  /* 0x0000002d05067291 */ /* 0x000fe2000f8e603f */
[----:B------:R-:W-:Y:S01]  /*2000*/  UMOV UR15, 0x40000040 ;  /* 0x40000040000f7882 */ /* 0x000fe20000000000 */
[----:B------:R-:W-:Y:S02]  /*2010*/  UMOV UR13, 0x40000040 ;  /* 0x40000040000d7882 */ /* 0x000fe40000000000 */
[----:B------:R-:W-:Y:S01]  /*2020*/  UIADD3 UR7, UR6, 0x400, URZ ;  /* 0x0000040006077890 */ /* 0x000fe2000fffe03f */
[----:B------:R-:W-:Y:S02]  /*2030*/  UMOV UR14, UR8 ;  /* 0x00000008000e7c82 */ /* 0x000fe40008000000 */
[----:B------:R-:W-:Y:S01]  /*2040*/  UMOV UR12, UR6 ;  /* 0x00000006000c7c82 */ /* 0x000fe20008000000 */
[----:B------:R-:W-:Y:S01]  /*2050*/  UIADD3 UR10, UR8, 0x206, URZ ;  /* 0x00000206080a7890 */ /* 0x000fe2000fffe03f */
[----:B------:R-:W-:Y:S01]  /*2060*/  HGMMA.64x64x16.F32.BF16 R56, gdesc[UR12], R56, gsb0 ;  /* 0x00e000000c3879f0 */ /* 0x000fe20008001838 */
[----:B------:R-:W-:Y:S01]  /*2070*/  UMOV UR13, 0x40000040 ;  /* 0x40000040000d7882 */ /* 0x000fe20000000000 */
[----:B------:R-:W-:Y:S01]  /*2080*/  UMOV UR12, UR7 ;  /* 0x00000007000c7c82 */ /* 0x000fe20008000000 */
[----:B------:R-:W-:Y:S01]  /*2090*/  UIADD3 UR7, UR6, 0x402, URZ ;  /* 0x0000040206077890 */ /* 0x000fe2000fffe03f */
[----:B------:R-:W-:Y:S01]  /*20a0*/  UMOV UR11, 0x40000040 ;  /* 0x40000040000b7882 */ /* 0x000fe20000000000 */
[----:B------:R-:W-:Y:S01]  /*20b0*/  UMOV UR9, 0x40000040 ;  /* 0x4000004000097882 */ /* 0x000fe20000000000 */
[----:B------:R-:W-:-:S02]  /*20c0*/  WARPGROUP.DEPBAR.LE gsb0, 0x0 ;  /* 0x00008000000079c5 */ /* 0x000fc40000010000 */
        /* <DEDUP_REMOVED lines=71> */
[----:B------:R-:W-:Y:S02]  /*2540*/  UIADD3 UR8, UR6, 0x806, URZ ;  /* 0x0000080606087890 */ /* 0x000fe4000fffe03f */
[----:B------:R-:W-:Y:S01]  /*2550*/  UIADD3 UR6, UR6, 0xc06, URZ ;  /* 0x00000c0606067890 */ /* 0x000fe2000fffe03f */
        /* <DEDUP_REMOVED lines=18> */
[----:B------:R-:W-:Y:S01]  /*2680*/  BPT.TRAP 0x1 ;  /* 0x000000040000795c */ /* 0x000fe20000300000 */
.L_x_27:
[----:B------:R-:W-:-:S13]  /*2690*/  ISETP.NE.AND P1, PT, R114, RZ, PT ;  /* 0x000000ff7200720c */ /* 0x000fda0003f25270 */
[----:B01----:R-:W-:-:S04]  /*26a0*/  @P1 IMAD R4, R3, 0x8, R6 ;  /* 0x0000000803041824 */ /* 0x003fc800078e0206 */
[----:B------:R-:W-:-:S05]  /*26b0*/  @P1 VIADD R4, R4, 0x10 ;  /* 0x0000001004041836 */ /* 0x000fca0000000000 */
[----:B------:R-:W-:-:S04]  /*26c0*/  @P1 PRMT R4, R19, 0x654, R4 ;  /* 0x0000065413041816 */ /* 0x000fc80000000004 */
[----:B------:R0:W-:Y:S01]  /*26d0*/  @P1 SYNCS.ARRIVE.TRANS64.RED.A1T0 RZ, [R4+URZ], RZ ;  /* 0x000000ff04ff19a7 */ /* 0x0001e2000810043f */
[----:B------:R-:W-:-:S13]  /*26e0*/  ISETP.GT.U32.AND P1, PT, R18, 0x1, PT ;  /* 0x000000011200780c */ /* 0x000fda0003f24070 */
[----:B0-----:R-:W-:Y:S05]  /*26f0*/  @P1 BRA `(.L_x_28) ;  /* 0x0000000000041947 */ /* 0x001fea0003800000 */
[----:B------:R-:W-:Y:S01]  /*2700*/  BPT.TRAP 0x1 ;  /* 0x000000040000795c */ /* 0x000fe20000300000 */
.L_x_28:
[----:B------:R-:W-:Y:S01]  /*2710*/  UIADD3 UR5, UR5, 0x1, URZ ;  /* 0x0000000105057890 */ /* 0x000fe2000fffe03f */
[C---:B------:R-:W-:Y:S01]  /*2720*/  ISETP.GT.AND P2, PT, R0.reuse, 0x1, PT ;  /* 0x000000010000780c */ /* 0x040fe20003f44270 */
[----:B------:R-:W-:Y:S02]  /*2730*/  VIADD R3, R3, 0x1 ;  /* 0x0000000103037836 */ /* 0x000fe40000000000 */
[----:B------:R-:W-:Y:S01]  /*2740*/  UISETP.NE.AND UP0, UPT, UR5, 0x2, UPT ;  /* 0x000000020500788c */ /* 0x000fe2000bf05270 */
[----:B------:R-:W-:Y:S02]  /*2750*/  VIADD R0, R0, 0xffffffff ;  /* 0xffffffff00007836 */ /* 0x000fe40000000000 */
[C---:B------:R-:W-:Y:S01]  /*2760*/  ISETP.NE.AND P1, PT, R3.reuse, 0x2, PT ;  /* 0x000000020300780c */ /* 0x040fe20003f25270 */
[----:B------:R-:W-:Y:S02]  /*2770*/  USEL UR6, URZ, 0x1, UP0 ;  /* 0x000000013f067887 */ /* 0x000fe40008000000 */
[----:B------:R-:W-:Y:S01]  /*2780*/  USEL UR5, UR5, URZ, UP0 ;  /* 0x0000003f05057287 */ /* 0x000fe20008000000 */
[----:B------:R-:W-:-:S03]  /*2790*/  SEL R3, R3, RZ, P1 ;  /* 0x000000ff03037207 */ /* 0x000fc60000800000 */
[----:B------:R-:W-:Y:S01]  /*27a0*/  LOP3.LUT R7, R7, UR6, RZ, 0x3c, !PT ;  /* 0x0000000607077c12 */ /* 0x000fe2000f8e3cff */
[----:B------:R-:W-:Y:S07]  /*27b0*/  @P2 BRA `(.L_x_29) ;  /* 0xfffffff400c82947 */ /* 0x000fee000383ffff */
.L_x_22:
[----:B01----:R-:W0:Y:S02]  /*27c0*/  LDC R0, c[0x0][0x28c] ;  /* 0x0000a300ff007b82 */ /* 0x003e240000000800 */
[----:B0-----:R-:W-:-:S13]  /*27d0*/  ISETP.GE.AND P1, PT, R0, 0x1, PT ;  /* 0x000000010000780c */ /* 0x001fda0003f26270 */
[----:B------:R-:W-:Y:S05]  /*27e0*/  @!P1 BRA `(.L_x_30) ;  /* 0x0000000000389947 */ /* 0x000fea0003800000 */
[----:B------:R-:W-:Y:S05]  /*27f0*/  @!P0 BRA `(.L_x_31) ;  /* 0x0000000000048947 */ /* 0x000fea0003800000 */
[----:B------:R-:W-:Y:S01]  /*2800*/  BPT.TRAP 0x1 ;  /* 0x000000040000795c */ /* 0x000fe20000300000 */
.L_x_31:
[----:B------:R-:W-:-:S13]  /*2810*/  ISETP.NE.AND P0, PT, R114, RZ, PT ;  /* 0x000000ff7200720c */ /* 0x000fda0003f05270 */
[----:B------:R-:W-:-:S05]  /*2820*/  VOTEU.ANY UP0, P0 ;  /* 0x00000000003f7886 */ /* 0x000fca0000000100 */
[----:B------:R-:W-:-:S06]  /*2830*/  @UP0 UIADD3 UR4, UR44, UR42, URZ ;  /* 0x0000002a2c040290 */ /* 0x000fcc000fffe03f */
[----:B------:R-:W-:-:S04]  /*2840*/  IMAD.U32 R0, RZ, RZ, UR4 ;  /* 0x00000004ff007e24 */ /* 0x000fc8000f8e00ff */
[----:B------:R-:W-:-:S05]  /*2850*/  @P0 IMAD.SHL.U32 R0, R0, 0x8, RZ ;  /* 0x0000000800000824 */ /* 0x000fca00078e00ff */
[----:B------:R-:W-:-:S04]  /*2860*/  @P0 LOP3.LUT R0, R0, 0x8, RZ, 0xc0, !PT ;  /* 0x0000000800000812 */ /* 0x000fc800078ec0ff */
[----:B------:R-:W-:-:S04]  /*2870*/  @P0 IADD3 R0, R6, 0x10, R0 ;  /* 0x0000001006000810 */ /* 0x000fc80007ffe000 */
[----:B------:R-:W-:-:S04]  /*2880*/  @P0 PRMT R0, R19, 0x654, R0 ;  /* 0x0000065413000816 */ /* 0x000fc80000000000 */
[----:B------:R0:W-:Y:S01]  /*2890*/  @P0 SYNCS.ARRIVE.TRANS64.RED.A1T0 RZ, [R0+URZ], RZ ;  /* 0x000000ff00ff09a7 */ /* 0x0001e2000810043f */
[----:B------:R-:W-:-:S13]  /*28a0*/  ISETP.GT.U32.AND P0, PT, R18, 0x1, PT ;  /* 0x000000011200780c */ /* 0x000fda0003f04070 */
[----:B0-----:R-:W-:Y:S05]  /*28b0*/  @P0 BRA `(.L_x_30) ;  /* 0x0000000000040947 */ /* 0x001fea0003800000 */
[----:B------:R-:W-:Y:S01]  /*28c0*/  BPT.TRAP 0x1 ;  /* 0x000000040000795c */ /* 0x000fe20000300000 */
.L_x_30:
[----:B------:R-:W-:Y:S01]  /*28d0*/  IMAD.SHL.U32 R102, R102, 0x40, RZ ;  /* 0x0000004066667824 */ /* 0x000fe200078e00ff */
[----:B------:R-:W-:Y:S01]  /*28e0*/  ULDC UR6, c[0x0][0x288] ;  /* 0x0000a20000067ab9 */ /* 0x000fe20000000800 */
[----:B------:R-:W-:Y:S01]  /*28f0*/  SHF.R.S32.HI R11, RZ, 0x1f, R23 ;  /* 0x0000001fff0b7819 */ /* 0x000fe20000011417 */
[C---:B------:R-:W-:Y:S01]  /*2900*/  IMAD.SHL.U32 R6, R109.reuse, 0x100, RZ ;  /* 0x000001006d067824 */ /* 0x040fe200078e00ff */
[----:B------:R-:W-:Y:S01]  /*2910*/  ULDC.64 UR4, c[0x0][0x5d0] ;  /* 0x0001740000047ab9 */ /* 0x000fe20000000a00 */
[C---:B------:R-:W-:Y:S01]  /*2920*/  LOP3.LUT R12, R102.reuse, 0x6, R97, 0xf8, !PT ;  /* 0x00000006660c7812 */ /* 0x040fe200078ef861 */
[----:B------:R-:W-:Y:S01]  /*2930*/  IMAD.WIDE R108, R109, 0x100, R88 ;  /* 0x000001006d6c7825 */ /* 0x000fe200078e0258 */
[----:B------:R-:W-:Y:S01]  /*2940*/  ISETP.GE.AND P0, PT, R102, UR6, PT ;  /* 0x0000000666007c0c */ /* 0x000fe2000bf06270 */
[----:B------:R-:W-:Y:S01]  /*2950*/  ULDC UR6, c[0x0][0x284] ;  /* 0x0000a10000067ab9 */ /* 0x000fe20000000800 */
[----:B------:R-:W-:Y:S01]  /*2960*/  SHF.R.S32.HI R13, RZ, 0x1f, R12 ;  /* 0x0000001fff0d7819 */ /* 0x000fe2000001140c */
[----:B------:R-:W-:Y:S01]  /*2970*/  IMAD R0, R11, UR4, RZ ;  /* 0x000000040b007c24 */ /* 0x000fe2000f8e02ff */
[----:B------:R-:W-:-:S03]  /*2980*/  ISETP.GE.OR P0, PT, R6, UR6, P0 ;  /* 0x0000000606007c0c */ /* 0x000fc60008706670 */
[C---:B------:R-:W-:Y:S02]  /*2990*/  IMAD R3, R23.reuse, UR5, R0 ;  /* 0x0000000517037c24 */ /* 0x040fe4000f8e0200 */
[----:B------:R-:W-:Y:S01]  /*29a0*/  IMAD.WIDE.U32 R4, R23, UR4, R12 ;  /* 0x0000000417047c25 */ /* 0x000fe2000f8e000c */
[----:B------:R-:W-:-:S03]  /*29b0*/  ULDC.64 UR4, c[0x0][0x5c8] ;  /* 0x0001720000047ab9 */ /* 0x000fc60000000a00 */
[----:B------:R-:W-:Y:S02]  /*29c0*/  IMAD R7, R109, UR4, RZ ;  /* 0x000000046d077c24 */ /* 0x000fe4000f8e02ff */
[----:B------:R-:W-:Y:S02]  /*29d0*/  IMAD.IADD R5, R5, 0x1, R3 ;  /* 0x0000000105057824 */ /* 0x000fe400078e0203 */
[C---:B------:R-:W-:Y:S02]  /*29e0*/  IMAD R7, R108.reuse, UR5, R7 ;  /* 0x000000056c077c24 */ /* 0x040fe4000f8e0207 */
[----:B------:R-:W-:-:S04]  /*29f0*/  IMAD.WIDE.U32 R110, R108, UR4, R4 ;  /* 0x000000046c6e7c25 */ /* 0x000fc8000f8e0004 */
[----:B------:R-:W-:Y:S01]  /*2a00*/  IMAD.MOV.U32 R0, RZ, RZ, -0x1 ;  /* 0xffffffffff007424 */ /* 0x000fe200078e00ff */
[----:B------:R-:W-:Y:S06]  /*2a10*/  @P0 BRA `(.L_x_32) ;  /* 0x00000048007c0947 */ /* 0x000fec0003800000 */
[----:B-----5:R-:W-:Y:S01]  /*2a20*/  FSETP.NEU.AND P1, PT, R90, RZ, PT ;  /* 0x000000ff5a00720b */ /* 0x020fe20003f2d000 */
[----:B------:R-:W-:Y:S01]  /*2a30*/  IMAD.IADD R4, R91, 0x1, -R102 ;  /* 0x000000015b047824 */ /* 0x000fe200078e0a66 */
[----:B------:R-:W-:Y:S01]  /*2a40*/  BSSY B0, `(.L_x_32) ;  /* 0x000049c000007945 */ /* 0x000fe20003800000 */
[----:B------:R-:W-:Y:S02]  /*2a50*/  IMAD.IADD R3, R101, 0x1, -R6 ;  /* 0x0000000165037824 */ /* 0x000fe400078e0a06 */
[----:B------:R-:W-:Y:S01]  /*2a60*/  IMAD.IADD R113, R111, 0x1, R7 ;  /* 0x000000016f717824 */ /* 0x000fe200078e0207 */
[----:B------:R-:W-:-:S04]  /*2a70*/  ISETP.GT.AND P5, PT, R4, RZ, PT ;  /* 0x000000ff0400720c */ /* 0x000fc80003fa4270 */
[----:B------:R-:W-:-:S03]  /*2a80*/  ISETP.GT.AND P0, PT, R3, RZ, P5 ;  /* 0x000000ff0300720c */ /* 0x000fc60002f04270 */
[----:B------:R-:W-:Y:S10]  /*2a90*/  @!P1 BRA `(.L_x_33) ;  /* 0x0000003400089947 */ /* 0x000ff40003800000 */
[----:B------:R-:W0:Y:S01]  /*2aa0*/  LDC.64 R102, c[0x0][0x5b8] ;  /* 0x00016e00ff667b82 */ /* 0x000e220000000a00 */
[----:B------:R-:W-:-:S07]  /*2ab0*/  ULDC.64 UR4, c[0x0][0x5c0] ;  /* 0x0001700000047ab9 */ /* 0x000fce0000000a00 */
[----:B------:R-:W1:Y:S08]  /*2ac0*/  LDC.64 R8, c[0x0][0x5b0] ;  /* 0x00016c00ff087b82 */ /* 0x000e700000000a00 */
[----:B------:R-:W2:Y:S01]  /*2ad0*/  LDC.64 R14, c[0x0][0x5a8] ;  /* 0x00016a00ff0e7b82 */ /* 0x000ea20000000a00 */
[-C--:B0-----:R-:W-:Y:S02]  /*2ae0*/  IMAD R6, R11, R102.reuse, RZ ;  /* 0x000000660b067224 */ /* 0x081fe400078e02ff */
[----:B------:R-:W-:-:S04]  /*2af0*/  IMAD.WIDE.U32 R104, R23, R102, R12 ;  /* 0x0000006617687225 */ /* 0x000fc800078e000c */
[----:B------:R-:W-:Y:S02]  /*2b00*/  IMAD R115, R23, R103, R6 ;  /* 0x0000006717737224 */ /* 0x000fe400078e0206 */
[-C--:B-1----:R-:W-:Y:S02]  /*2b10*/  IMAD R5, R109, R8.reuse, RZ ;  /* 0x000000086d057224 */ /* 0x082fe400078e02ff */
[----:B------:R-:W-:Y:S02]  /*2b20*/  IMAD.IADD R107, R105, 0x1, R115 ;  /* 0x00000001696b7824 */ /* 0x000fe400078e0273 */
[----:B------:R-:W-:Y:S02]  /*2b30*/  IMAD.MOV.U32 R106, RZ, RZ, R104 ;  /* 0x000000ffff6a7224 */ /* 0x000fe400078e0068 */
[C---:B------:R-:W-:Y:S02]  /*2b40*/  IMAD R103, R108.reuse, R9, R5 ;  /* 0x000000096c677224 */ /* 0x040fe400078e0205 */
[----:B------:R-:W-:-:S04]  /*2b50*/  IMAD.WIDE.U32 R6, R108, R8, R106 ;  /* 0x000000086c067225 */ /* 0x000fc800078e006a */
[----:B------:R-:W-:Y:S01]  /*2b60*/  IMAD.IADD R5, R7, 0x1, R103 ;  /* 0x0000000107057824 */ /* 0x000fe200078e0267 */
[----:B--2---:R-:W-:-:S04]  /*2b70*/  LEA R10, P1, R6, R14, 0x1 ;  /* 0x0000000e060a7211 */ /* 0x004fc800078208ff */
[----:B------:R-:W-:-:S05]  /*2b80*/  LEA.HI.X R11, R6, R15, R5, 0x1, P1 ;  /* 0x0000000f060b7211 */ /* 0x000fca00008f0c05 */
[----:B------:R0:W2:Y:S01]  /*2b90*/  @P0 LDG.E.LTC128B.U16 R5, desc[UR36][R10.64] ;  /* 0x000000240a050981 */ /* 0x0000a2000c1e1520 */
[----:B------:R-:W-:Y:S01]  /*2ba0*/  LEA R20, P1, R110, UR4, 0x1 ;  /* 0x000000046e147c11 */ /* 0x000fe2000f8208ff */
[----:B------:R-:W-:Y:S01]  /*2bb0*/  IMAD.WIDE.U32 R6, R108, R8, R12 ;  /* 0x000000086c067225 */ /* 0x000fe200078e000c */
[----:B------:R-:W-:Y:S01]  /*2bc0*/  ISETP.GT.AND P3, PT, R4, 0x1, PT ;  /* 0x000000010400780c */ /* 0x000fe20003f64270 */
[----:B------:R-:W-:Y:S02]  /*2bd0*/  BSSY B1, `(.L_x_34) ;  /* 0x0000012000017945 */ /* 0x000fe40003800000 */
[----:B------:R-:W-:Y:S01]  /*2be0*/  IMAD.IADD R7, R103, 0x1, R7 ;  /* 0x0000000167077824 */ /* 0x000fe200078e0207 */
[----:B------:R-:W-:Y:S01]  /*2bf0*/  P2R R120, PR, RZ, 0x8 ;  /* 0x00000008ff787803 */ /* 0x000fe20000000000 */
[----:B------:R-:W-:Y:S02]  /*2c00*/  IMAD.SHL.U32 R112, R8, 0x8, RZ ;  /* 0x0000000808707824 */ /* 0x000fe400078e00ff */
[----:B------:R-:W-:-:S04]  /*2c10*/  IMAD.WIDE.U32 R6, R23, R102, R6 ;  /* 0x0000006617067225 */ /* 0x000fc800078e0006 */
[----:B------:R-:W-:Y:S01]  /*2c20*/  IMAD.IADD R7, R115, 0x1, R7 ;  /* 0x0000000173077824 */ /* 0x000fe200078e0207 */
[----:B0-----:R-:W-:-:S04]  /*2c30*/  LEA R10, P2, R6, R14, 0x1 ;  /* 0x0000000e060a7211 */ /* 0x001fc800078408ff */
[----:B------:R-:W-:Y:S01]  /*2c40*/  LEA.HI.X R11, R6, R15, R7, 0x1, P2 ;  /* 0x0000000f060b7211 */ /* 0x000fe200010f0c07 */
[----:B--2---:R-:W-:-:S04]  /*2c50*/  IMAD.U32 R21, R5, 0x10000, RZ ;  /* 0x0001000005157824 */ /* 0x004fc800078e00ff */
[----:B------:R-:W-:-:S04]  /*2c60*/  FMUL R21, R21, R90 ;  /* 0x0000005a15157220 */ /* 0x000fc80000400000 */
[----:B------:R-:W-:Y:S01]  /*2c70*/  FFMA R56, R56, R22, R21 ;  /* 0x0000001638387223 */ /* 0x000fe20000000015 */
[----:B------:R-:W-:Y:S02]  /*2c80*/  LEA.HI.X R21, R110, UR5, R113, 0x1, P1 ;  /* 0x000000056e157c11 */ /* 0x000fe400088f0c71 */
[----:B------:R-:W-:Y:S02]  /*2c90*/  ISETP.GT.AND P1, PT, R3, RZ, P3 ;  /* 0x000000ff0300720c */ /* 0x000fe40001f24270 */
[----:B------:R-:W-:Y:S02]  /*2ca0*/  F2FP.BF16.F32.PACK_AB R56, RZ, R56 ;  /* 0x00000038ff38723e */ /* 0x000fe400000010ff */
[----:B------:R-:W-:-:S03]  /*2cb0*/  SHF.L.U64.HI R113, R8, 0x3, R9 ;  /* 0x0000000308717819 */ /* 0x000fc60000010209 */
[----:B------:R0:W-:Y:S06]  /*2cc0*/  @P0 STG.E.U16 desc[UR36][R20.64], R56 ;  /* 0x0000003814000986 */ /* 0x0001ec000c101524 */
[----:B------:R-:W-:Y:S05]  /*2cd0*/  @!P1 BRA `(.L_x_35) ;  /* 0x0000000000049947 */ /* 0x000fea0003800000 */
[----:B------:R1:W5:Y:S02]  /*2ce0*/  LDG.E.LTC128B.U16 R5, desc[UR36][R10.64+0x2] ;  /* 0x000002240a057981 */ /* 0x000364000c1e1520 */
.L_x_35:
[----:B------:R-:W-:Y:S05]  /*2cf0*/  BSYNC B1 ;  /* 0x0000000000017941 */ /* 0x000fea0003800000 */
.L_x_34:
[----:B-----5:R-:W-:Y:S01]  /*2d00*/  IMAD.U32 R7, R5, 0x10000, RZ ;  /* 0x0001000005077824 */ /* 0x020fe200078e00ff */
[----:B------:R-:W-:Y:S01]  /*2d10*/  ISETP.GT.AND P0, PT, R3, 0x8, P5 ;  /* 0x000000080300780c */ /* 0x000fe20002f04270 */
[----:B------:R-:W-:Y:S01]  /*2d20*/  IMAD.WIDE.U32 R116, R108, R8, R112 ;  /* 0x000000086c747225 */ /* 0x000fe200078e0070 */
[----:B------:R-:W-:-:S03]  /*2d30*/  PRMT R119, R5, 0x7610, R119 ;  /* 0x0000761005777816 */ /* 0x000fc60000000077 */
[----:B------:R-:W-:Y:S01]  /*2d40*/  FMUL R6, R7, R90 ;  /* 0x0000005a07067220 */ /* 0x000fe20000400000 */
[----:B------:R-:W-:Y:S01]  /*2d50*/  IMAD.IADD R103, R103, 0x1, R117 ;  /* 0x0000000167677824 */ /* 0x000fe200078e0275 */
[----:B------:R-:W-:Y:S02]  /*2d60*/  IADD3 R7, P2, R104, R116, RZ ;  /* 0x0000007468077210 */ /* 0x000fe40007f5e0ff */
[----:B------:R-:W-:-:S03]  /*2d70*/  FFMA R57, R57, R22, R6 ;  /* 0x0000001639397223 */ /* 0x000fc60000000006 */
[----:B0-----:R-:W-:Y:S02]  /*2d80*/  IMAD.X R56, R103, 0x1, R107, P2 ;  /* 0x0000000167387824 */ /* 0x001fe400010e066b */
[----:B------:R-:W-:Y:S02]  /*2d90*/  F2FP.BF16.F32.PACK_AB R57, RZ, R57 ;  /* 0x00000039ff39723e */ /* 0x000fe400000010ff */
[----:B------:R-:W-:Y:S02]  /*2da0*/  LEA R6, P2, R7, R14, 0x1 ;  /* 0x0000000e07067211 */ /* 0x000fe400078408ff */
[----:B------:R-:W-:Y:S02]  /*2db0*/  PRMT R110, R57, 0x7610, R110 ;  /* 0x00007610396e7816 */ /* 0x000fe4000000006e */
[----:B------:R-:W-:-:S03]  /*2dc0*/  LEA.HI.X R7, R7, R15, R56, 0x1, P2 ;  /* 0x0000000f07077211 */ /* 0x000fc600010f0c38 */
[----:B------:R0:W-:Y:S04]  /*2dd0*/  @P1 STG.E.U16 desc[UR36][R20.64+0x2], R110 ;  /* 0x0000026e14001986 */ /* 0x0001e8000c101524 */
[----:B------:R-:W2:Y:S01]  /*2de0*/  @P0 LDG.E.LTC128B.U16 R119, desc[UR36][R6.64] ;  /* 0x0000002406770981 */ /* 0x000ea2000c1e1520 */
[----:B------:R-:W-:Y:S01]  /*2df0*/  IADD3 R116, P1, R12, R116, RZ ;  /* 0x000000740c747210 */ /* 0x000fe20007f3e0ff */
[----:B------:R-:W-:Y:S01]  /*2e00*/  IMAD.SHL.U32 R121, R95, 0x2, RZ ;  /* 0x000000025f797824 */ /* 0x000fe200078e00ff */
[----:B------:R-:W-:Y:S03]  /*2e10*/  BSSY B1, `(.L_x_36) ;  /* 0x0000011000017945 */ /* 0x000fe60003800000 */
[----:B------:R-:W-:Y:S01]  /*2e20*/  IMAD.X R117, R13, 0x1, R103, P1 ;  /* 0x000000010d757824 */ /* 0x000fe200008e0667 */
[----:B0-----:R-:W-:Y:S01]  /*2e30*/  IADD3 R110, P2, R121, R20, RZ ;  /* 0x00000014796e7210 */ /* 0x001fe20007f5e0ff */
[----:B------:R-:W-:-:S04]  /*2e40*/  IMAD.WIDE.U32 R116, R23, R102, R116 ;  /* 0x0000006617747225 */ /* 0x000fc800078e0074 */
[----:B------:R-:W-:Y:S01]  /*2e50*/  IMAD.IADD R57, R115, 0x1, R117 ;  /* 0x0000000173397824 */ /* 0x000fe200078e0275 */
[----:B------:R-:W-:Y:S02]  /*2e60*/  SHF.L.U64.HI R117, R95, 0x1, R94 ;  /* 0x000000015f757819 */ /* 0x000fe4000001025e */
[----:B------:R-:W-:-:S03]  /*2e70*/  LEA R56, P1, R116, R14, 0x1 ;  /* 0x0000000e74387211 */ /* 0x000fc600078208ff */
[----:B------:R-:W-:Y:S01]  /*2e80*/  IMAD.X R111, R117, 0x1, R21, P2 ;  /* 0x00000001756f7824 */ /* 0x000fe200010e0615 */
[----:B------:R-:W-:Y:S02]  /*2e90*/  LEA.HI.X R57, R116, R15, R57, 0x1, P1 ;  /* 0x0000000f74397211 */ /* 0x000fe400008f0c39 */
[----:B------:R-:W-:Y:S01]  /*2ea0*/  ISETP.GT.AND P1, PT, R3, 0x8, P3 ;  /* 0x000000080300780c */ /* 0x000fe20001f24270 */
[----:B--2---:R-:W-:-:S04]  /*2eb0*/  IMAD.U32 R5, R119, 0x10000, RZ ;  /* 0x0001000077057824 */ /* 0x004fc800078e00ff */
[----:B------:R-:W-:-:S04]  /*2ec0*/  FMUL R5, R5, R90 ;  /* 0x0000005a05057220 */ /* 0x000fc80000400000 */
[----:B------:R-:W-:-:S05]  /*2ed0*/  FFMA R5, R58, R22, R5 ;  /* 0x000000163a057223 */ /* 0x000fca0000000005 */
[----:B------:R-:W-:-:S05]  /*2ee0*/  F2FP.BF16.F32.PACK_AB R5, RZ, R5 ;  /* 0x00000005ff05723e */ /* 0x000fca00000010ff */
[----:B------:R0:W-:Y:S01]  /*2ef0*/  @P0 STG.E.U16 desc[UR36][R110.64], R5 ;  /* 0x000000056e000986 */ /* 0x0001e2000c101524 */
[----:B------:R-:W-:Y:S05]  /*2f00*/  @!P1 BRA `(.L_x_37) ;  /* 0x0000000000049947 */ /* 0x000fea0003800000 */
[----:B------:R2:W5:Y:S02]  /*2f10*/  LDG.E.LTC128B.U16 R119, desc[UR36][R56.64+0x2] ;  /* 0x0000022438777981 */ /* 0x000564000c1e1520 */
.L_x_37:
[----:B------:R-:W-:Y:S05]  /*2f20*/  BSYNC B1 ;  /* 0x0000000000017941 */ /* 0x000fea0003800000 */
.L_x_36:
[----:B0----5:R-:W-:Y:S01]  /*2f30*/  IMAD.U32 R5, R119, 0x10000, RZ ;  /* 0x0001000077057824 */ /* 0x021fe200078e00ff */
[----:B------:R-:W-:Y:S01]  /*2f40*/  ISETP.GT.AND P3, PT, R4, 0x8, PT ;  /* 0x000000080400780c */ /* 0x000fe20003f64270 */
[C---:B------:R-:W-:Y:S01]  /*2f50*/  IMAD.SHL.U32 R103, R96.reuse, 0x2, RZ ;  /* 0x0000000260677824 */ /* 0x040fe200078e00ff */
[----:B------:R-:W-:Y:S01]  /*2f60*/  BSSY B1, `(.L_x_38) ;  /* 0x000000f000017945 */ /* 0x000fe20003800000 */
[----:B------:R-:W-:Y:S01]  /*2f70*/  FMUL R58, R5, R90 ;  /* 0x0000005a053a7220 */ /* 0x000fe20000400000 */
[----:B------:R-:W-:Y:S02]  /*2f80*/  SHF.L.U64.HI R5, R96, 0x1, R93 ;  /* 0x0000000160057819 */ /* 0x000fe4000001025d */
[----:B------:R-:W-:Y:S01]  /*2f90*/  IADD3 R6, P0, P2, R103, R20, R121 ;  /* 0x0000001467067210 */ /* 0x000fe20007a1e079 */
[----:B------:R-:W-:Y:S01]  /*2fa0*/  FFMA R58, R59, R22, R58 ;  /* 0x000000163b3a7223 */ /* 0x000fe2000000003a */
[----:B------:R-:W-:Y:S01]  /*2fb0*/  IMAD.MOV.U32 R59, RZ, RZ, R111 ;  /* 0x000000ffff3b7224 */ /* 0x000fe200078e006f */
[----:B------:R-:W-:-:S02]  /*2fc0*/  P2R R116, PR, RZ, 0x8 ;  /* 0x00000008ff747803 */ /* 0x000fc40000000000 */
[--C-:B------:R-:W-:Y:S02]  /*2fd0*/  IADD3.X R7, R5, R21, R117.reuse, P0, P2 ;  /* 0x0000001505077210 */ /* 0x100fe400007e4475 */
[----:B------:R-:W-:Y:S02]  /*2fe0*/  F2FP.BF16.F32.PACK_AB R58, RZ, R58 ;  /* 0x0000003aff3a723e */ /* 0x000fe400000010ff */
[----:B------:R-:W-:Y:S02]  /*2ff0*/  ISETP.GT.AND P0, PT, R3, RZ, P3 ;  /* 0x000000ff0300720c */ /* 0x000fe40001f04270 */
[----:B------:R-:W-:Y:S01]  /*3000*/  PRMT R117, R58, 0x7610, R117 ;  /* 0x000076103a757816 */ /* 0x000fe20000000075 */
[----:B------:R-:W-:-:S05]  /*3010*/  IMAD.MOV.U32 R58, RZ, RZ, R110 ;  /* 0x000000ffff3a7224 */ /* 0x000fca00078e006e */
[----:B------:R0:W-:Y:S05]  /*3020*/  @P1 STG.E.U16 desc[UR36][R58.64+0x2], R117 ;  /* 0x000002753a001986 */ /* 0x0001ea000c101524 */
[----:B------:R-:W-:Y:S05]  /*3030*/  @!P0 BRA `(.L_x_39) ;  /* 0x0000000000048947 */ /* 0x000fea0003800000 */
[----:B------:R3:W5:Y:S02]  /*3040*/  LDG.E.LTC128B.U16 R119, desc[UR36][R10.64+0x10] ;  /* 0x000010240a777981 */ /* 0x000764000c1e1520 */
.L_x_39:
[----:B------:R-:W-:Y:S05]  /*3050*/  BSYNC B1 ;  /* 0x0000000000017941 */ /* 0x000fea0003800000 */
.L_x_38:
[----:B0----5:R-:W-:Y:S01]  /*3060*/  IMAD.U32 R117, R119, 0x10000, RZ ;  /* 0x0001000077757824 */ /* 0x021fe200078e00ff */
[----:B------:R-:W-:Y:S01]  /*3070*/  ISETP.GT.AND P1, PT, R4, 0x9, PT ;  /* 0x000000090400780c */ /* 0x000fe20003f24270 */
[----:B------:R-:W-:Y:S02]  /*3080*/  BSSY B1, `(.L_x_40) ;  /* 0x0000009000017945 */ /* 0x000fe40003800000 */
[----:B------:R-:W-:Y:S01]  /*3090*/  FMUL R117, R117, R90 ;  /* 0x0000005a75757220 */ /* 0x000fe20000400000 */
[----:B------:R-:W-:-:S03]  /*30a0*/  P2R R121, PR, RZ, 0x2 ;  /* 0x00000002ff797803 */ /* 0x000fc60000000000 */
[----:B------:R-:W-:-:S05]  /*30b0*/  FFMA R117, R60, R22, R117 ;  /* 0x000000163c757223 */ /* 0x000fca0000000075 */
[----:B------:R-:W-:-:S05]  /*30c0*/  F2FP.BF16.F32.PACK_AB R117, RZ, R117 ;  /* 0x00000075ff75723e */ /* 0x000fca00000010ff */
[----:B------:R0:W-:Y:S01]  /*30d0*/  @P0 STG.E.U16 desc[UR36][R20.64+0x10], R117 ;  /* 0x0000107514000986 */ /* 0x0001e2000c101524 */
[----:B------:R-:W-:-:S13]  /*30e0*/  ISETP.GT.AND P0, PT, R3, RZ, P1 ;  /* 0x000000ff0300720c */ /* 0x000fda0000f04270 */
[----:B0-----:R-:W-:Y:S05]  /*30f0*/  @!P0 BRA `(.L_x_41) ;  /* 0x0000000000048947 */ /* 0x001fea0003800000 */
[----:B------:R0:W5:Y:S02]  /*3100*/  LDG.E.LTC128B.U16 R119, desc[UR36][R10.64+0x12] ;  /* 0x000012240a777981 */ /* 0x000164000c1e1520 */
.L_x_41:
[----:B------:R-:W-:Y:S05]  /*3110*/  BSYNC B1 ;  /* 0x0000000000017941 */ /* 0x000fea0003800000 */
.L_x_40:
[----:B-----5:R-:W-:Y:S01]  /*3120*/  IMAD.U32 R117, R119, 0x10000, RZ ;  /* 0x0001000077757824 */ /* 0x020fe200078e00ff */
[----:B------:R-:W-:Y:S03]  /*3130*/  BSSY B1, `(.L_x_42) ;  /* 0x0000008000017945 */ /* 0x000fe60003800000 */
[----:B------:R-:W-:-:S04]  /*3140*/  FMUL R60, R117, R90 ;  /* 0x0000005a753c7220 */ /* 0x000fc80000400000 */
[----:B------:R-:W-:-:S05]  /*3150*/  FFMA R60, R61, R22, R60 ;  /* 0x000000163d3c7223 */ /* 0x000fca000000003c */
[----:B------:R-:W-:-:S05]  /*3160*/  F2FP.BF16.F32.PACK_AB R60, RZ, R60 ;  /* 0x0000003cff3c723e */ /* 0x000fca00000010ff */
[----:B------:R4:W-:Y:S01]  /*3170*/  @P0 STG.E.U16 desc[UR36][R20.64+0x12], R60 ;  /* 0x0000123c14000986 */ /* 0x0009e2000c101524 */
[----:B------:R-:W-:-:S13]  /*3180*/  ISETP.GT.AND P0, PT, R3, 0x8, P3 ;  /* 0x000000080300780c */ /* 0x000fda0001f04270 */
[----:B----4-:R-:W-:Y:S05]  /*3190*/  @!P0 BRA `(.L_x_43) ;  /* 0x0000000000048947 */ /* 0x010fea0003800000 */
[----:B------:R4:W5:Y:S02]  /*31a0*/  LDG.E.LTC128B.U16 R119, desc[UR36][R56.64+0x10] ;  /* 0x0000102438777981 */ /* 0x000964000c1e1520 */
.L_x_43:
[----:B------:R-:W-:Y:S05]  /*31b0*/  BSYNC B1 ;  /* 0x0000000000017941 */ /* 0x000fea0003800000 */
.L_x_42:
[----:B-----5:R-:W-:Y:S01]  /*31c0*/  IMAD.U32 R61, R119, 0x10000, RZ ;  /* 0x00010000773d7824 */ /* 0x020fe200078e00ff */
[----:B------:R-:W-:Y:S03]  /*31d0*/  BSSY B1, `(.L_x_44) ;  /* 0x000000a000017945 */ /* 0x000fe60003800000 */
[----:B------:R-:W-:-:S04]  /*31e0*/  FMUL R61, R61, R90 ;  /* 0x0000005a3d3d7220 */ /* 0x000fc80000400000 */
[----:B------:R-:W-:-:S05]  /*31f0*/  FFMA R61, R62, R22, R61 ;  /* 0x000000163e3d7223 */ /* 0x000fca000000003d */
[----:B------:R-:W-:-:S05]  /*3200*/  F2FP.BF16.F32.PACK_AB R61, RZ, R61 ;  /* 0x0000003dff3d723e */ /* 0x000fca00000010ff */
[----:B------:R0:W-:Y:S01]  /*3210*/  @P0 STG.E.U16 desc[UR36][R58.64+0x10], R61 ;  /* 0x0000103d3a000986 */ /* 0x0001e2000c101524 */
[----:B------:R-:W-:-:S05]  /*3220*/  IADD3 R117, P0, R108, 0x80, RZ ;  /* 0x000000806c757810 */ /* 0x000fca0007f1e0ff */
[----:B------:R-:W-:Y:S01]  /*3230*/  IMAD.X R109, RZ, RZ, R109, P0 ;  /* 0x000000ffff6d7224 */ /* 0x000fe200000e066d */
[----:B------:R-:W-:-:S13]  /*3240*/  ISETP.GT.AND P0, PT, R3, 0x8, P1 ;  /* 0x000000080300780c */ /* 0x000fda0000f04270 */
[----:B0-----:R-:W-:Y:S05]  /*3250*/  @!P0 BRA `(.L_x_45) ;  /* 0x0000000000048947 */ /* 0x001fea0003800000 */
[----:B------:R0:W5:Y:S02]  /*3260*/  LDG.E.LTC128B.U16 R119, desc[UR36][R56.64+0x12] ;  /* 0x0000122438777981 */ /* 0x000164000c1e1520 */
.L_x_45:
[----:B------:R-:W-:Y:S05]  /*3270*/  BSYNC B1 ;  /* 0x0000000000017941 */ /* 0x000fea0003800000 */
.L_x_44:
[----:B-----5:R-:W-:Y:S01]  /*3280*/  IMAD.U32 R61, R119, 0x10000, RZ ;  /* 0x00010000773d7824 */ /* 0x020fe200078e00ff */
[----:B------:R-:W-:Y:S01]  /*3290*/  ISETP.GT.AND P2, PT, R4, 0x10, PT ;  /* 0x000000100400780c */ /* 0x000fe20003f44270 */
[----:B------:R-:W-:Y:S01]  /*32a0*/  IMAD R62, R109, R8, RZ ;  /* 0x000000086d3e7224 */ /* 0x000fe200078e02ff */
[----:B------:R-:W-:Y:S01]  /*32b0*/  BSSY B1, `(.L_x_46) ;  /* 0x0000021000017945 */ /* 0x000fe20003800000 */
[----:B------:R-:W-:Y:S01]  /*32c0*/  FMUL R60, R61, R90 ;  /* 0x0000005a3d3c7220 */ /* 0x000fe20000400000 */
[----:B------:R-:W-:-:S04]  /*32d0*/  IMAD.WIDE.U32 R112, R117, R8, R112 ;  /* 0x0000000875707225 */ /* 0x000fc800078e0070 */
[----:B------:R-:W-:Y:S01]  /*32e0*/  FFMA R63, R63, R22, R60 ;  /* 0x000000163f3f7223 */ /* 0x000fe2000000003c */
[C---:B------:R-:W-:Y:S02]  /*32f0*/  IMAD R105, R117.reuse, R9, R62 ;  /* 0x0000000975697224 */ /* 0x040fe400078e023e */
[-C--:B------:R-:W-:Y:S02]  /*3300*/  IMAD.WIDE.U32 R60, R117, R8.reuse, R12 ;  /* 0x00000008753c7225 */ /* 0x080fe400078e000c */
[----:B------:R-:W-:Y:S02]  /*3310*/  F2FP.BF16.F32.PACK_AB R63, RZ, R63 ;  /* 0x0000003fff3f723e */ /* 0x000fe400000010ff */
[----:B------:R-:W-:Y:S02]  /*3320*/  IMAD.IADD R61, R105, 0x1, R61 ;  /* 0x00000001693d7824 */ /* 0x000fe400078e023d */
[----:B------:R-:W-:Y:S01]  /*3330*/  PRMT R109, R63, 0x7610, R109 ;  /* 0x000076103f6d7816 */ /* 0x000fe2000000006d */
[----:B------:R-:W-:-:S04]  /*3340*/  IMAD.WIDE.U32 R62, R117, R8, R106 ;  /* 0x00000008753e7225 */ /* 0x000fc800078e006a */
[----:B------:R1:W-:Y:S01]  /*3350*/  @P0 STG.E.U16 desc[UR36][R58.64+0x12], R109 ;  /* 0x0000126d3a000986 */ /* 0x0003e2000c101524 */
[----:B------:R-:W-:Y:S02]  /*3360*/  IMAD.IADD R9, R63, 0x1, R105 ;  /* 0x000000013f097824 */ /* 0x000fe400078e0269 */
[----:B------:R-:W-:Y:S02]  /*3370*/  IMAD.IADD R105, R105, 0x1, R113 ;  /* 0x0000000169697824 */ /* 0x000fe400078e0271 */
[----:B-1----:R-:W-:Y:S01]  /*3380*/  IMAD.WIDE.U32 R108, R23, R102, R60 ;  /* 0x00000066176c7225 */ /* 0x002fe200078e003c */
[----:B------:R-:W-:-:S04]  /*3390*/  LEA R60, P0, R62, R14, 0x1 ;  /* 0x0000000e3e3c7211 */ /* 0x000fc800078008ff */
[----:B------:R-:W-:Y:S01]  /*33a0*/  LEA.HI.X R61, R62, R15, R9, 0x1, P0 ;  /* 0x0000000f3e3d7211 */ /* 0x000fe200000f0c09 */
[----:B------:R-:W-:Y:S01]  /*33b0*/  IMAD.IADD R9, R115, 0x1, R109 ;  /* 0x0000000173097824 */ /* 0x000fe200078e026d */
[----:B------:R-:W-:-:S04]  /*33c0*/  LEA R8, P0, R108, R14, 0x1 ;  /* 0x0000000e6c087211 */ /* 0x000fc800078008ff */
[----:B------:R-:W-:Y:S02]  /*33d0*/  LEA.HI.X R9, R108, R15, R9, 0x1, P0 ;  /* 0x0000000f6c097211 */ /* 0x000fe400000f0c09 */
[----:B------:R-:W-:-:S05]  /*33e0*/  IADD3 R104, P0, R104, R112, RZ ;  /* 0x0000007068687210 */ /* 0x000fca0007f1e0ff */
[----:B------:R-:W-:Y:S01]  /*33f0*/  IMAD.X R106, R105, 0x1, R107, P0 ;  /* 0x00000001696a7824 */ /* 0x000fe200000e066b */
[----:B------:R-:W-:-:S05]  /*3400*/  IADD3 R62, P0, R12, R112, RZ ;  /* 0x000000700c3e7210 */ /* 0x000fca0007f1e0ff */
[----:B------:R-:W-:Y:S01]  /*3410*/  IMAD.X R63, R13, 0x1, R105, P0 ;  /* 0x000000010d3f7824 */ /* 0x000fe200000e0669 */
[----:B------:R-:W-:Y:S01]  /*3420*/  LEA R12, P0, R104, R14, 0x1 ;  /* 0x0000000e680c7211 */ /* 0x000fe200078008ff */
[----:B------:R-:W-:-:S03]  /*3430*/  IMAD.WIDE.U32 R62, R23, R102, R62 ;  /* 0x00000066173e7225 */ /* 0x000fc600078e003e */
[----:B------:R-:W-:Y:S02]  /*3440*/  LEA.HI.X R13, R104, R15, R106, 0x1, P0 ;  /* 0x0000000f680d7211 */ /* 0x000fe400000f0c6a */
[----:B------:R-:W-:Y:S01]  /*3450*/  P2R R102, PR, RZ, 0x4 ;  /* 0x00000004ff667803 */ /* 0x000fe20000000000 */
[----:B------:R-:W-:Y:S01]  /*3460*/  IMAD.IADD R115, R115, 0x1, R63 ;  /* 0x0000000173737824 */ /* 0x000fe200078e023f */
[----:B------:R-:W-:-:S04]  /*3470*/  LEA R14, P0, R62, R14, 0x1 ;  /* 0x0000000e3e0e7211 */ /* 0x000fc800078008ff */
[----:B------:R-:W-:Y:S02]  /*3480*/  LEA.HI.X R15, R62, R15, R115, 0x1, P0 ;  /* 0x0000000f3e0f7211 */ /* 0x000fe400000f0c73 */
[----:B------:R-:W-:-:S13]  /*3490*/  ISETP.GT.AND P0, PT, R3, RZ, P2 ;  /* 0x000000ff0300720c */ /* 0x000fda0001704270 */
[----:B------:R-:W-:Y:S05]  /*34a0*/  @!P0 BRA `(.L_x_47) ;  /* 0x0000000000048947 */ /* 0x000fea0003800000 */
[----:B------:R1:W5:Y:S02]  /*34b0*/  LDG.E.LTC128B.U16 R119, desc[UR36][R10.64+0x20] ;  /* 0x000020240a777981 */ /* 0x000364000c1e1520 */
.L_x_47:
[----:B------:R-:W-:Y:S05]  /*34c0*/  BSYNC B1 ;  /* 0x0000000000017941 */ /* 0x000fea0003800000 */
.L_x_46:
[----:B-----5:R-:W-:Y:S01]  /*34d0*/  IMAD.U32 R23, R119, 0x10000, RZ ;  /* 0x0001000077177824 */ /* 0x020fe200078e00ff */
        /* <DEDUP_REMOVED lines=10> */
.L_x_49:
[----:B------:R-:W-:Y:S05]  /*3580*/  BSYNC B1 ;  /* 0x0000000000017941 */ /* 0x000fea0003800000 */
.L_x_48:
[----:B-----5:R-:W-:Y:S01]  /*3590*/  IMAD.U32 R23, R119, 0x10000, RZ ;  /* 0x0001000077177824 */ /* 0x020fe200078e00ff */
[----:B------:R-:W-:Y:S03]  /*35a0*/  BSSY B1, `(.L_x_50) ;  /* 0x0000008000017945 */ /* 0x000fe60003800000 */
[----:B------:R-:W-:-:S04]  /*35b0*/  FMUL R62, R23, R90 ;  /* 0x0000005a173e7220 */ /* 0x000fc80000400000 */
[----:B------:R-:W-:-:S05]  /*35c0*/  FFMA R62, R65, R22, R62 ;  /* 0x00000016413e7223 */ /* 0x000fca000000003e */
[----:B------:R-:W-:-:S05]  /*35d0*/  F2FP.BF16.F32.PACK_AB R62, RZ, R62 ;  /* 0x0000003eff3e723e */ /* 0x000fca00000010ff */
[----:B------:R0:W-:Y:S01]  /*35e0*/  @P0 STG.E.U16 desc[UR36][R20.64+0x22], R62 ;  /* 0x0000223e14000986 */ /* 0x0001e2000c101524 */
[----:B------:R-:W-:-:S13]  /*35f0*/  ISETP.GT.AND P0, PT, R3, 0x8, P2 ;  /* 0x000000080300780c */ /* 0x000fda0001704270 */
[----:B0-----:R-:W-:Y:S05]  /*3600*/  @!P0 BRA `(.L_x_51) ;  /* 0x0000000000048947 */ /* 0x001fea0003800000 */
[----:B------:R0:W5:Y:S02]  /*3610*/  LDG.E.LTC128B.U16 R119, desc[UR36][R56.64+0x20] ;  /* 0x0000202438777981 */ /* 0x000164000c1e1520 */
.L_x_51:
[----:B------:R-:W-:Y:S05]  /*3620*/  BSYNC B1 ;  /* 0x0000000000017941 */ /* 0x000fea0003800000 */
.L_x_50:
        /* <DEDUP_REMOVED lines=9> */
.L_x_53:
[----:B------:R-:W-:Y:S05]  /*36c0*/  BSYNC B1 ;  /* 0x0000000000017941 */ /* 0x000fea0003800000 */
.L_x_52:
        /* <DEDUP_REMOVED lines=11> */
.L_x_55:
[----:B------:R-:W-:Y:S05]  /*3780*/  BSYNC B1 ;  /* 0x0000000000017941 */ /* 0x000fea0003800000 */
.L_x_54:
[----:B-----5:R-:W-:Y:S01]  /*3790*/  IMAD.U32 R23, R119, 0x10000, RZ ;  /* 0x0001000077177824 */ /* 0x020fe200078e00ff */
[----:B------:R-:W-:Y:S01]  /*37a0*/  ISETP.GT.AND P1, PT, R4, 0x19, PT ;  /* 0x000000190400780c */ /* 0x000fe20003f24270 */
[----:B------:R-:W-:Y:S02]  /*37b0*/  BSSY B1, `(.L_x_56) ;  /* 0x0000009000017945 */ /* 0x000fe40003800000 */
[----:B------:R-:W-:-:S04]  /*37c0*/  FMUL R23, R23, R90 ;  /* 0x0000005a17177220 */ /* 0x000fc80000400000 */
[----:B------:R-:W-:Y:S01]  /*37d0*/  FFMA R23, R68, R22, R23 ;  /* 0x0000001644177223 */ /* 0x000fe20000000017 */
[----:B------:R-:W-:-:S04]  /*37e0*/  P2R R68, PR, RZ, 0x2 ;  /* 0x00000002ff447803 */ /* 0x000fc80000000000 */
[----:B------:R-:W-:-:S05]  /*37f0*/  F2FP.BF16.F32.PACK_AB R23, RZ, R23 ;  /* 0x00000017ff17723e */ /* 0x000fca00000010ff */
[----:B------:R0:W-:Y:S01]  /*3800*/  @P0 STG.E.U16 desc[UR36][R20.64+0x30], R23 ;  /* 0x0000301714000986 */ /* 0x0001e2000c101524 */
[----:B------:R-:W-:-:S13]  /*3810*/  ISETP.GT.AND P0, PT, R3, RZ, P1 ;  /* 0x000000ff0300720c */ /* 0x000fda0000f04270 */
[----:B0-----:R-:W-:Y:S05]  /*3820*/  @!P0 BRA `(.L_x_57) ;  /* 0x0000000000048947 */ /* 0x001fea0003800000 */
[----:B------:R0:W5:Y:S02]  /*3830*/  LDG.E.LTC128B.U16 R119, desc[UR36][R10.64+0x32] ;  /* 0x000032240a777981 */ /* 0x000164000c1e1520 */
.L_x_57:
[----:B------:R-:W-:Y:S05]  /*3840*/  BSYNC B1 ;  /* 0x0000000000017941 */ /* 0x000fea0003800000 */
.L_x_56:
        /* <DEDUP_REMOVED lines=9> */
.L_x_59:
[----:B------:R-:W-:Y:S05]  /*38e0*/  BSYNC B1 ;  /* 0x0000000000017941 */ /* 0x000fea0003800000 */
.L_x_58:
        /* <DEDUP_REMOVED lines=9> */
.L_x_61:
[----:B------:R-:W-:Y:S05]  /*3980*/  BSYNC B1 ;  /* 0x0000000000017941 */ /* 0x000fea0003800000 */
.L_x_60:
        /* <DEDUP_REMOVED lines=11> */
.L_x_63:
[----:B------:R-:W-:Y:S05]  /*3a40*/  BSYNC B1 ;  /* 0x0000000000017941 */ /* 0x000fea0003800000 */
.L_x_62:
        /* <DEDUP_REMOVED lines=11> */
.L_x_65:
[----:B------:R-:W-:Y:S05]  /*3b00*/  BSYNC B1 ;  /* 0x0000000000017941 */ /* 0x000fea0003800000 */
.L_x_64:
        /* <DEDUP_REMOVED lines=9> */
.L_x_67:
[----:B------:R-:W-:Y:S05]  /*3ba0*/  BSYNC B1 ;  /* 0x0000000000017941 */ /* 0x000fea0003800000 */
.L_x_66:
        /* <DEDUP_REMOVED lines=9> */
.L_x_69:
[----:B------:R-:W-:Y:S05]  /*3c40*/  BSYNC B1 ;  /* 0x0000000000017941 */ /* 0x000fea0003800000 */
.L_x_68:
        /* <DEDUP_REMOVED lines=11> */
.L_x_71:
[----:B------:R-:W-:Y:S05]  /*3d00*/  BSYNC B1 ;  /* 0x0000000000017941 */ /* 0x000fea0003800000 */
.L_x_70:
[----:B-----5:R-:W-:Y:S01]  /*3d10*/  IMAD.U32 R23, R119, 0x10000, RZ ;  /* 0x0001000077177824 */ /* 0x020fe200078e00ff */
[----:B------:R-:W-:Y:S01]  /*3d20*/  ISETP.GT.AND P4, PT, R4, 0x29, PT ;  /* 0x000000290400780c */ /* 0x000fe20003f84270 */
[----:B------:R-:W-:Y:S02]  /*3d30*/  BSSY B1, `(.L_x_72) ;  /* 0x0000009000017945 */ /* 0x000fe40003800000 */
[----:B------:R-:W-:-:S04]  /*3d40*/  FMUL R23, R23, R90 ;  /* 0x0000005a17177220 */ /* 0x000fc80000400000 */
[----:B------:R-:W-:-:S05]  /*3d50*/  FFMA R23, R76, R22, R23 ;  /* 0x000000164c177223 */ /* 0x000fca0000000017 */
[----:B------:R-:W-:-:S05]  /*3d60*/  F2FP.BF16.F32.PACK_AB R23, RZ, R23 ;  /* 0x00000017ff17723e */ /* 0x000fca00000010ff */
[----:B------:R1:W-:Y:S01]  /*3d70*/  @P0 STG.E.U16 desc[UR36][R20.64+0x50], R23 ;  /* 0x0000501714000986 */ /* 0x0003e2000c101524 */
[----:B------:R-:W-:Y:S02]  /*3d80*/  ISETP.GT.AND P0, PT, R3, RZ, P4 ;  /* 0x000000ff0300720c */ /* 0x000fe40002704270 */
[----:B-1----:R-:W-:-:S11]  /*3d90*/  P2R R23, PR, RZ, 0x10 ;  /* 0x00000010ff177803 */ /* 0x002fd60000000000 */
[----:B------:R-:W-:Y:S05]  /*3da0*/  @!P0 BRA `(.L_x_73) ;  /* 0x0000000000048947 */ /* 0x000fea0003800000 */
[----:B------:R1:W5:Y:S02]  /*3db0*/  LDG.E.LTC128B.U16 R119, desc[UR36][R10.64+0x52] ;  /* 0x000052240a777981 */ /* 0x000364000c1e1520 */
.L_x_73:
[----:B------:R-:W-:Y:S05]  /*3dc0*/  BSYNC B1 ;  /* 0x0000000000017941 */ /* 0x000fea0003800000 */
.L_x_72:
        /* <DEDUP_REMOVED lines=9> */
.L_x_75:
[----:B------:R-:W-:Y:S05]  /*3e60*/  BSYNC B1 ;  /* 0x0000000000017941 */ /* 0x000fea0003800000 */
.L_x_74:
        /* <DEDUP_REMOVED lines=9> */
.L_x_77:
[----:B------:R-:W-:Y:S05]  /*3f00*/  BSYNC B1 ;  /* 0x0000000000017941 */ /* 0x000fea0003800000 */
.L_x_76:
[----:B-----5:R-:W-:Y:S01]  /*3f10*/  IMAD.U32 R23, R119, 0x10000, RZ ;  /* 0x0001000077177824 */ /* 0x020fe200078e00ff */
[----:B------:R-:W-:Y:S01]  /*3f20*/  ISETP.GT.AND P6, PT, R4, 0x30, PT ;  /* 0x000000300400780c */ /* 0x000fe20003fc4270 */
[----:B------:R-:W-:Y:S02]  /*3f30*/  BSSY B1, `(.L_x_78) ;  /* 0x0000008000017945 */ /* 0x000fe40003800000 */
[----:B------:R-:W-:-:S04]  /*3f40*/  FMUL R62, R23, R90 ;  /* 0x0000005a173e7220 */ /* 0x000fc80000400000 */
[----:B------:R-:W-:-:S05]  /*3f50*/  FFMA R62, R79, R22, R62 ;  /* 0x000000164f3e7223 */ /* 0x000fca000000003e */
[----:B------:R-:W-:-:S05]  /*3f60*/  F2FP.BF16.F32.PACK_AB R62, RZ, R62 ;  /* 0x0000003eff3e723e */ /* 0x000fca00000010ff */
[----:B------:R0:W-:Y:S01]  /*3f70*/  @P0 STG.E.U16 desc[UR36][R58.64+0x52], R62 ;  /* 0x0000523e3a000986 */ /* 0x0001e2000c101524 */
[----:B------:R-:W-:-:S13]  /*3f80*/  ISETP.GT.AND P0, PT, R3, RZ, P6 ;  /* 0x000000ff0300720c */ /* 0x000fda0003704270 */
[----:B0-----:R-:W-:Y:S05]  /*3f90*/  @!P0 BRA `(.L_x_79) ;  /* 0x0000000000048947 */ /* 0x001fea0003800000 */
[----:B------:R0:W5:Y:S02]  /*3fa0*/  LDG.E.LTC128B.U16 R119, desc[UR36][R10.64+0x60] ;  /* 0x000060240a777981 */ /* 0x000164000c1e1520 */
.L_x_79:
[----:B------:R-:W-:Y:S05]  /*3fb0*/  BSYNC B1 ;  /* 0x0000000000017941 */ /* 0x000fea0003800000 */
.L_x_78:
        /* <DEDUP_REMOVED lines=10> */
.L_x_81:
[----:B------:R-:W-:Y:S05]  /*4060*/  BSYNC B1 ;  /* 0x0000000000017941 */ /* 0x000fea0003800000 */
.L_x_80:
        /* <DEDUP_REMOVED lines=9> */
.L_x_83:
[----:B------:R-:W-:Y:S05]  /*4100*/  BSYNC B1 ;  /* 0x0000000000017941 */ /* 0x000fea0003800000 */
.L_x_82:
        /* <DEDUP_REMOVED lines=9> */
.L_x_85:
[----:B------:R-:W-:Y:S05]  /*41a0*/  BSYNC B1 ;  /* 0x0000000000017941 */ /* 0x000fea0003800000 */
.L_x_84:
        /* <DEDUP_REMOVED lines=10> */
.L_x_87:
[----:B------:R-:W-:Y:S05]  /*4250*/  BSYNC B1 ;  /* 0x0000000000017941 */ /* 0x000fea0003800000 */
.L_x_86:
[----:B-----5:R-:W-:Y:S01]  /*4260*/  IMAD.U32 R23, R119, 0x10000, RZ ;  /* 0x0001000077177824 */ /* 0x020fe200078e00ff */
[----:B------:R-:W-:Y:S03]  /*4270*/  BSSY B1, `(.L_x_88) ;  /* 0x000000f000017945 */ /* 0x000fe60003800000 */
[----:B------:R-:W-:-:S04]  /*4280*/  FMUL R23, R23, R90 ;  /* 0x0000005a17177220 */ /* 0x000fc80000400000 */
[----:B------:R-:W-:-:S05]  /*4290*/  FFMA R23, R84, R22, R23 ;  /* 0x0000001654177223 */ /* 0x000fca0000000017 */
[----:B------:R-:W-:-:S05]  /*42a0*/  F2FP.BF16.F32.PACK_AB R23, RZ, R23 ;  /* 0x00000017ff17723e */ /* 0x000fca00000010ff */
[----:B------:R0:W-:Y:S01]  /*42b0*/  @P0 STG.E.U16 desc[UR36][R20.64+0x70], R23 ;  /* 0x0000701714000986 */ /* 0x0001e2000c101524 */
[----:B------:R-:W-:-:S05]  /*42c0*/  IADD3 R64, P0, R103, R110, RZ ;  /* 0x0000006e67407210 */ /* 0x000fca0007f1e0ff */
[----:B------:R-:W-:Y:S01]  /*42d0*/  IMAD.X R65, R5, 0x1, R111, P0 ;  /* 0x0000000105417824 */ /* 0x000fe200000e066f */
[----:B------:R-:W-:-:S05]  /*42e0*/  IADD3 R66, P0, R103, R110, RZ ;  /* 0x0000006e67427210 */ /* 0x000fca0007f1e0ff */
[----:B------:R-:W-:Y:S01]  /*42f0*/  IMAD.X R67, R5, 0x1, R111, P0 ;  /* 0x0000000105437824 */ /* 0x000fe200000e066f */
[----:B------:R-:W-:-:S05]  /*4300*/  IADD3 R62, P0, R103, R20, RZ ;  /* 0x00000014673e7210 */ /* 0x000fca0007f1e0ff */
[----:B------:R-:W-:Y:S01]  /*4310*/  IMAD.X R63, R5, 0x1, R21, P0 ;  /* 0x00000001053f7824 */ /* 0x000fe200000e0615 */
[----:B------:R-:W-:-:S04]  /*4320*/  ISETP.GT.AND P0, PT, R4, 0x39, PT ;  /* 0x000000390400780c */ /* 0x000fc80003f04270 */
[----:B------:R-:W-:-:S13]  /*4330*/  ISETP.GT.AND P3, PT, R3, RZ, P0 ;  /* 0x000000ff0300720c */ /* 0x000fda0000764270 */
[----:B0-----:R-:W-:Y:S05]  /*4340*/  @!P3 BRA `(.L_x_89) ;  /* 0x000000000004b947 */ /* 0x001fea0003800000 */
[----:B------:R0:W5:Y:S02]  /*4350*/  LDG.E.LTC128B.U16 R119, desc[UR36][R10.64+0x72] ;  /* 0x000072240a777981 */ /* 0x000164000c1e1520 */
.L_x_89:
[----:B------:R-:W-:Y:S05]  /*4360*/  BSYNC B1 ;  /* 0x0000000000017941 */ /* 0x000fea0003800000 */
.L_x_88:
        /* <DEDUP_REMOVED lines=9> */
.L_x_91:
[----:B------:R-:W-:Y:S05]  /*4400*/  BSYNC B1 ;  /* 0x0000000000017941 */ /* 0x000fea0003800000 */
.L_x_90:
        /* <DEDUP_REMOVED lines=9> */
.L_x_93:
[----:B------:R-:W-:Y:S05]  /*44a0*/  BSYNC B1 ;  /* 0x0000000000017941 */ /* 0x000fea0003800000 */
.L_x_92:
[----:B-----5:R-:W-:-:S04]  /*44b0*/  IMAD.U32 R5, R119, 0x10000, RZ ;  /* 0x0001000077057824 */ /* 0x020fc800078e00ff */
[----:B------:R-:W-:-:S04]  /*44c0*/  FMUL R4, R5, R90 ;  /* 0x0000005a05047220 */ /* 0x000fc80000400000 */
[----:B------:R-:W-:-:S05]  /*44d0*/  FFMA R4, R87, R22, R4 ;  /* 0x0000001657047223 */ /* 0x000fca0000000004 */
[----:B------:R-:W-:-:S05]  /*44e0*/  F2FP.BF16.F32.PACK_AB R4, RZ, R4 ;  /* 0x00000004ff04723e */ /* 0x000fca00000010ff */
[----:B------:R0:W-:Y:S01]  /*44f0*/  @P3 STG.E.U16 desc[UR36][R58.64+0x72], R4 ;  /* 0x000072043a003986 */ /* 0x0001e2000c101524 */
[----:B------:R-:W-:-:S13]  /*4500*/  ISETP.GT.AND P3, PT, R3, 0x80, P5 ;  /* 0x000000800300780c */ /* 0x000fda0002f64270 */
[----:B------:R-:W2:Y:S01]  /*4510*/  @P3 LDG.E.LTC128B.U16 R119, desc[UR36][R60.64] ;  /* 0x000000243c773981 */ /* 0x000ea2000c1e1520 */
[----:B------:R-:W-:Y:S01]  /*4520*/  BSSY B1, `(.L_x_94) ;  /* 0x000000a000017945 */ /* 0x000fe20003800000 */
[----:B--2---:R-:W-:-:S04]  /*4530*/  IMAD.U32 R5, R119, 0x10000, RZ ;  /* 0x0001000077057824 */ /* 0x004fc800078e00ff */
[----:B------:R-:W-:-:S04]  /*4540*/  FMUL R5, R5, R90 ;  /* 0x0000005a05057220 */ /* 0x000fc80000400000 */
[----:B------:R-:W-:-:S05]  /*4550*/  FFMA R5, R24, R22, R5 ;  /* 0x0000001618057223 */ /* 0x000fca0000000005 */
[----:B------:R-:W-:-:S05]  /*4560*/  F2FP.BF16.F32.PACK_AB R5, RZ, R5 ;  /* 0x00000005ff05723e */ /* 0x000fca00000010ff */
[----:B------:R0:W-:Y:S01]  /*4570*/  @P3 STG.E.U16 desc[UR36][R62.64], R5 ;  /* 0x000000053e003986 */ /* 0x0001e2000c101524 */
[----:B------:R-:W-:-:S04]  /*4580*/  ISETP.NE.AND P3, PT, R120, RZ, PT ;  /* 0x000000ff7800720c */ /* 0x000fc80003f65270 */
[----:B------:R-:W-:-:S13]  /*4590*/  ISETP.GT.AND P3, PT, R3, 0x80, P3 ;  /* 0x000000800300780c */ /* 0x000fda0001f64270 */
[----:B0-----:R-:W-:Y:S05]  /*45a0*/  @!P3 BRA `(.L_x_95) ;  /* 0x000000000004b947 */ /* 0x001fea0003800000 */
[----:B------:R0:W5:Y:S02]  /*45b0*/  LDG.E.LTC128B.U16 R119, desc[UR36][R8.64+0x2] ;  /* 0x0000022408777981 */ /* 0x000164000c1e1520 */
.L_x_95:
[----:B------:R-:W-:Y:S05]  /*45c0*/  BSYNC B1 ;  /* 0x0000000000017941 */ /* 0x000fea0003800000 */
.L_x_94:
[----:B-----5:R-:W-:Y:S01]  /*45d0*/  IMAD.U32 R5, R119, 0x10000, RZ ;  /* 0x0001000077057824 */ /* 0x020fe200078e00ff */
[----:B------:R-:W-:Y:S01]  /*45e0*/  ISETP.GT.AND P5, PT, R3, 0x88, P5 ;  /* 0x000000880300780c */ /* 0x000fe20002fa4270 */
[----:B------:R-:W-:Y:S02]  /*45f0*/  BSSY B1, `(.L_x_96) ;  /* 0x000000a000017945 */ /* 0x000fe40003800000 */
[----:B------:R-:W-:Y:S01]  /*4600*/  FMUL R4, R5, R90 ;  /* 0x0000005a05047220 */ /* 0x000fe20000400000 */
[----:B------:R-:W-:-:S03]  /*4610*/  @P3 IMAD.MOV.U32 R5, RZ, RZ, R63 ;  /* 0x000000ffff053224 */ /* 0x000fc600078e003f */
[----:B------:R-:W-:-:S05]  /*4620*/  FFMA R4, R25, R22, R4 ;  /* 0x0000001619047223 */ /* 0x000fca0000000004 */
[----:B------:R-:W-:-:S04]  /*4630*/  F2FP.BF16.F32.PACK_AB R4, RZ, R4 ;  /* 0x00000004ff04723e */ /* 0x000fc800000010ff */
[----:B-1-3--:R-:W-:Y:S01]  /*4640*/  PRMT R10, R4, 0x7610, R10 ;  /* 0x00007610040a7816 */ /* 0x00afe2000000000a */
[----:B------:R-:W-:-:S05]  /*4650*/  @P3 IMAD.MOV.U32 R4, RZ, RZ, R62 ;  /* 0x000000ffff043224 */ /* 0x000fca00078e003e */
[----:B------:R1:W-:Y:S01]  /*4660*/  @P3 STG.E.U16 desc[UR36][R4.64+0x2], R10 ;  /* 0x0000020a04003986 */ /* 0x0003e2000c101524 */
[----:B------:R-:W-:Y:S05]  /*4670*/  @!P5 BRA `(.L_x_97) ;  /* 0x000000000004d947 */ /* 0x000fea0003800000 */
[----:B------:R2:W5:Y:S02]  /*4680*/  LDG.E.LTC128B.U16 R119, desc[UR36][R12.64] ;  /* 0x000000240c777981 */ /* 0x000564000c1e1520 */
.L_x_97:
[----:B------:R-:W-:Y:S05]  /*4690*/  BSYNC B1 ;  /* 0x0000000000017941 */ /* 0x000fea0003800000 */
.L_x_96:
[----:B-1---5:R-:W-:Y:S01]  /*46a0*/  IMAD.U32 R5, R119, 0x10000, RZ ;  /* 0x0001000077057824 */ /* 0x022fe200078e00ff */
[----:B------:R-:W-:Y:S01]  /*46b0*/  ISETP.NE.AND P3, PT, R120, RZ, PT ;  /* 0x000000ff7800720c */ /* 0x000fe20003f65270 */
[----:B------:R-:W-:Y:S02]  /*46c0*/  BSSY B1, `(.L_x_98) ;  /* 0x0000008000017945 */ /* 0x000fe40003800000 */
[----:B------:R-:W-:Y:S01]  /*46d0*/  FMUL R5, R5, R90 ;  /* 0x0000005a05057220 */ /* 0x000fe20000400000 */
[----:B------:R-:W-:-:S03]  /*46e0*/  ISETP.GT.AND P3, PT, R3, 0x88, P3 ;  /* 0x000000880300780c */ /* 0x000fc60001f64270 */
[----:B------:R-:W-:-:S05]  /*46f0*/  FFMA R5, R26, R22, R5 ;  /* 0x000000161a057223 */ /* 0x000fca0000000005 */
[----:B------:R-:W-:-:S05]  /*4700*/  F2FP.BF16.F32.PACK_AB R5, RZ, R5 ;  /* 0x00000005ff05723e */ /* 0x000fca00000010ff */
[----:B------:R1:W-:Y:S01]  /*4710*/  @P5 STG.E.U16 desc[UR36][R64.64], R5 ;  /* 0x0000000540005986 */ /* 0x0003e2000c101524 */
[----:B------:R-:W-:Y:S05]  /*4720*/  @!P3 BRA `(.L_x_99) ;  /* 0x000000000004b947 */ /* 0x000fea0003800000 */
[----:B------:R3:W5:Y:S02]  /*4730*/  LDG.E.LTC128B.U16 R119, desc[UR36][R14.64+0x2] ;  /* 0x000002240e777981 */ /* 0x000764000c1e1520 */
.L_x_99:
[----:B------:R-:W-:Y:S05]  /*4740*/  BSYNC B1 ;  /* 0x0000000000017941 */ /* 0x000fea0003800000 */
.L_x_98:
[----:B-1---5:R-:W-:Y:S01]  /*4750*/  IMAD.U32 R5, R119, 0x10000, RZ ;  /* 0x0001000077057824 */ /* 0x022fe200078e00ff */
[----:B------:R-:W-:Y:S01]  /*4760*/  ISETP.NE.AND P5, PT, R116, RZ, PT ;  /* 0x000000ff7400720c */ /* 0x000fe20003fa5270 */
[----:B------:R-:W-:Y:S02]  /*4770*/  BSSY B1, `(.L_x_100) ;  /* 0x0000008000017945 */ /* 0x000fe40003800000 */
[----:B------:R-:W-:-:S04]  /*4780*/  FMUL R4, R5, R90 ;  /* 0x0000005a05047220 */ /* 0x000fc80000400000 */
[----:B------:R-:W-:-:S05]  /*4790*/  FFMA R4, R27, R22, R4 ;  /* 0x000000161b047223 */ /* 0x000fca0000000004 */
[----:B------:R-:W-:-:S05]  /*47a0*/  F2FP.BF16.F32.PACK_AB R4, RZ, R4 ;  /* 0x00000004ff04723e */ /* 0x000fca00000010ff */
[----:B------:R1:W-:Y:S01]  /*47b0*/  @P3 STG.E.U16 desc[UR36][R66.64+0x2], R4 ;  /* 0x0000020442003986 */ /* 0x0003e2000c101524 */
[----:B------:R-:W-:-:S13]  /*47c0*/  ISETP.GT.AND P3, PT, R3, 0x80, P5 ;  /* 0x000000800300780c */ /* 0x000fda0002f64270 */
[----:B-1----:R-:W-:Y:S05]  /*47d0*/  @!P3 BRA `(.L_x_101) ;  /* 0x000000000004b947 */ /* 0x002fea0003800000 */
[----:B------:R1:W5:Y:S02]  /*47e0*/  LDG.E.LTC128B.U16 R119, desc[UR36][R8.64+0x10] ;  /* 0x0000102408777981 */ /* 0x000364000c1e1520 */
.L_x_101:
[----:B------:R-:W-:Y:S05]  /*47f0*/  BSYNC B1 ;  /* 0x0000000000017941 */ /* 0x000fea0003800000 */
.L_x_100:
[----:B-----5:R-:W-:Y:S01]  /*4800*/  IMAD.U32 R5, R119, 0x10000, RZ ;  /* 0x0001000077057824 */ /* 0x020fe200078e00ff */
[----:B------:R-:W-:Y:S01]  /*4810*/  ISETP.NE.AND P5, PT, R121, RZ, PT ;  /* 0x000000ff7900720c */ /* 0x000fe20003fa5270 */
[----:B------:R-:W-:Y:S01]  /*4820*/  @P3 IMAD.MOV.U32 R4, RZ, RZ, R62 ;  /* 0x000000ffff043224 */ /* 0x000fe200078e003e */
[----:B------:R-:W-:Y:S01]  /*4830*/  BSSY B1, `(.L_x_102) ;  /* 0x000000a000017945 */ /* 0x000fe20003800000 */
[----:B------:R-:W-:-:S04]  /*4840*/  FMUL R5, R5, R90 ;  /* 0x0000005a05057220 */ /* 0x000fc80000400000 */
[----:B------:R-:W-:-:S05]  /*4850*/  FFMA R5, R28, R22, R5 ;  /* 0x000000161c057223 */ /* 0x000fca0000000005 */
[----:B------:R-:W-:-:S04]  /*4860*/  F2FP.BF16.F32.PACK_AB R5, RZ, R5 ;  /* 0x00000005ff05723e */ /* 0x000fc800000010ff */
[----:B------:R-:W-:Y:S01]  /*4870*/  PRMT R10, R5, 0x7610, R10 ;  /* 0x00007610050a7816 */ /* 0x000fe2000000000a */
[----:B------:R-:W-:-:S05]  /*4880*/  @P3 IMAD.MOV.U32 R5, RZ, RZ, R63 ;  /* 0x000000ffff053224 */ /* 0x000fca00078e003f */
[----:B------:R0:W-:Y:S01]  /*4890*/  @P3 STG.E.U16 desc[UR36][R4.64+0x10], R10 ;  /* 0x0000100a04003986 */ /* 0x0001e2000c101524 */
[----:B------:R-:W-:-:S13]  /*48a0*/  ISETP.GT.AND P3, PT, R3, 0x80, P5 ;  /* 0x000000800300780c */ /* 0x000fda0002f64270 */
[----:B0-----:R-:W-:Y:S05]  /*48b0*/  @!P3 BRA `(.L_x_103) ;  /* 0x000000000004b947 */ /* 0x001fea0003800000 */
[----:B------:R0:W5:Y:S02]  /*48c0*/  LDG.E.LTC128B.U16 R119, desc[UR36][R8.64+0x12] ;  /* 0x0000122408777981 */ /* 0x000164000c1e1520 */
.L_x_103:
[----:B------:R-:W-:Y:S05]  /*48d0*/  BSYNC B1 ;  /* 0x0000000000017941 */ /* 0x000fea0003800000 */
.L_x_102:
[----:B-----5:R-:W-:Y:S01]  /*48e0*/  IMAD.U32 R5, R119, 0x10000, RZ ;  /* 0x0001000077057824 */ /* 0x020fe200078e00ff */
[----:B------:R-:W-:Y:S03]  /*48f0*/  BSSY B1, `(.L_x_104) ;  /* 0x000000c000017945 */ /* 0x000fe60003800000 */
[----:B------:R-:W-:Y:S01]  /*4900*/  FMUL R4, R5, R90 ;  /* 0x0000005a05047220 */ /* 0x000fe20000400000 */
[----:B------:R-:W-:-:S03]  /*4910*/  @P3 IMAD.MOV.U32 R5, RZ, RZ, R63 ;  /* 0x000000ffff053224 */ /* 0x000fc600078e003f */
[----:B------:R-:W-:-:S05]  /*4920*/  FFMA R4, R29, R22, R4 ;  /* 0x000000161d047223 */ /* 0x000fca0000000004 */
[----:B------:R-:W-:-:S04]  /*4930*/  F2FP.BF16.F32.PACK_AB R4, RZ, R4 ;  /* 0x00000004ff04723e */ /* 0x000fc800000010ff */
[----:B------:R-:W-:Y:S01]  /*4940*/  PRMT R10, R4, 0x7610, R10 ;  /* 0x00007610040a7816 */ /* 0x000fe2000000000a */
[----:B------:R-:W-:-:S05]  /*4950*/  @P3 IMAD.MOV.U32 R4, RZ, RZ, R62 ;  /* 0x000000ffff043224 */ /* 0x000fca00078e003e */
[----:B------:R0:W-:Y:S01]  /*4960*/  @P3 STG.E.U16 desc[UR36][R4.64+0x12], R10 ;  /* 0x0000120a04003986 */ /* 0x0001e2000c101524 */
[----:B------:R-:W-:-:S04]  /*4970*/  ISETP.NE.AND P3, PT, R116, RZ, PT ;  /* 0x000000ff7400720c */ /* 0x000fc80003f65270 */
[----:B------:R-:W-:-:S13]  /*4980*/  ISETP.GT.AND P3, PT, R3, 0x88, P3 ;  /* 0x000000880300780c */ /* 0x000fda0001f64270 */
[----:B0-----:R-:W-:Y:S05]  /*4990*/  @!P3 BRA `(.L_x_105) ;  /* 0x000000000004b947 */ /* 0x001fea0003800000 */
[----:B------:R0:W5:Y:S02]  /*49a0*/  LDG.E.LTC128B.U16 R119, desc[UR36][R14.64+0x10] ;  /* 0x000010240e777981 */ /* 0x000164000c1e1520 */
.L_x_105:
[----:B------:R-:W-:Y:S05]  /*49b0*/  BSYNC B1 ;  /* 0x0000000000017941 */ /* 0x000fea0003800000 */
.L_x_104:
        /* <DEDUP_REMOVED lines=9> */
.L_x_107:
[----:B------:R-:W-:Y:S05]  /*4a50*/  BSYNC B1 ;  /* 0x0000000000017941 */ /* 0x000fea0003800000 */
.L_x_106:
[----:B-----5:R-:W-:Y:S01]  /*4a60*/  IMAD.U32 R5, R119, 0x10000, RZ ;  /* 0x0001000077057824 */ /* 0x020fe200078e00ff */
[----:B------:R-:W-:Y:S01]  /*4a70*/  ISETP.NE.AND P5, PT, R102, RZ, PT ;  /* 0x000000ff6600720c */ /* 0x000fe20003fa5270 */
[----:B------:R-:W-:Y:S02]  /*4a80*/  BSSY B1, `(.L_x_108) ;  /* 0x000000b000017945 */ /* 0x000fe40003800000 */
[----:B------:R-:W-:Y:S01]  /*4a90*/  FMUL R4, R5, R90 ;  /* 0x0000005a05047220 */ /* 0x000fe20000400000 */
[----:B------:R-:W-:-:S03]  /*4aa0*/  @P3 IMAD.MOV.U32 R5, RZ, RZ, R7 ;  /* 0x000000ffff053224 */ /* 0x000fc600078e0007 */
        /* <DEDUP_REMOVED lines=8> */
.L_x_109:
[----:B------:R-:W-:Y:S05]  /*4b30*/  BSYNC B1 ;  /* 0x0000000000017941 */ /* 0x000fea0003800000 */
.L_x_108:
        /* <DEDUP_REMOVED lines=13> */
.L_x_111:
[----:B------:R-:W-:Y:S05]  /*4c10*/  BSYNC B1 ;  /* 0x0000000000017941 */ /* 0x000fea0003800000 */
.L_x_110:
        /* <DEDUP_REMOVED lines=13> */
.L_x_113:
[----:B------:R-:W-:Y:S05]  /*4cf0*/  BSYNC B1 ;  /* 0x0000000000017941 */ /* 0x000fea0003800000 */
.L_x_112:
[----:B-----5:R-:W-:Y:S01]  /*4d00*/  IMAD.U32 R5, R119, 0x10000, RZ ;  /* 0x0001000077057824 */ /* 0x020fe200078e00ff */
[----:B------:R-:W-:Y:S01]  /*4d10*/  BSSY B1, `(.L_x_114) ;  /* 0x000000b000017945 */ /* 0x000fe20003800000 */
[----:B------:R-:W-:Y:S02]  /*4d20*/  @P3 IMAD.MOV.U32 R4, RZ, RZ, R6 ;  /* 0x000000ffff043224 */ /* 0x000fe400078e0006 */
        /* <DEDUP_REMOVED lines=9> */
.L_x_115:
[----:B------:R-:W-:Y:S05]  /*4dc0*/  BSYNC B1 ;  /* 0x0000000000017941 */ /* 0x000fea0003800000 */
.L_x_114:
        /* <DEDUP_REMOVED lines=13> */
.L_x_117:
[----:B------:R-:W-:Y:S05]  /*4ea0*/  BSYNC B1 ;  /* 0x0000000000017941 */ /* 0x000fea0003800000 */
.L_x_116:
        /* <DEDUP_REMOVED lines=13> */
.L_x_119:
[----:B------:R-:W-:Y:S05]  /*4f80*/  BSYNC B1 ;  /* 0x0000000000017941 */ /* 0x000fea0003800000 */
.L_x_118:
        /* <DEDUP_REMOVED lines=13> */
.L_x_121:
[----:B------:R-:W-:Y:S05]  /*5060*/  BSYNC B1 ;  /* 0x0000000000017941 */ /* 0x000fea0003800000 */
.L_x_120:
        /* <DEDUP_REMOVED lines=12> */
.L_x_123:
[----:B------:R-:W-:Y:S05]  /*5130*/  BSYNC B1 ;  /* 0x0000000000017941 */ /* 0x000fea0003800000 */
.L_x_122:
        /* <DEDUP_REMOVED lines=13> */
.L_x_125:
[----:B------:R-:W-:Y:S05]  /*5210*/  BSYNC B1 ;  /* 0x0000000000017941 */ /* 0x000fea0003800000 */
.L_x_124:
        /* <DEDUP_REMOVED lines=13> */
.L_x_127:
[----:B------:R-:W-:Y:S05]  /*52f0*/  BSYNC B1 ;  /* 0x0000000000017941 */ /* 0x000fea0003800000 */
.L_x_126:
        /* <DEDUP_REMOVED lines=13> */
.L_x_129:
[----:B------:R-:W-:Y:S05]  /*53d0*/  BSYNC B1 ;  /* 0x0000000000017941 */ /* 0x000fea0003800000 */
.L_x_128:
        /* <DEDUP_REMOVED lines=12> */
.L_x_131:
[----:B------:R-:W-:Y:S05]  /*54a0*/  BSYNC B1 ;  /* 0x0000000000017941 */ /* 0x000fea0003800000 */
.L_x_130:
        /* <DEDUP_REMOVED lines=13> */
.L_x_133:
[----:B------:R-:W-:Y:S05]  /*5580*/  BSYNC B1 ;  /* 0x0000000000017941 */ /* 0x000fea0003800000 */
.L_x_132:
        /* <DEDUP_REMOVED lines=12> */
.L_x_135:
[----:B------:R-:W-:Y:S05]  /*5650*/  BSYNC B1 ;  /* 0x0000000000017941 */ /* 0x000fea0003800000 */
.L_x_134:
        /* <DEDUP_REMOVED lines=12> */
.L_x_137:
[----:B------:R-:W-:Y:S05]  /*5720*/  BSYNC B1 ;  /* 0x0000000000017941 */ /* 0x000fea0003800000 */
.L_x_136:
        /* <DEDUP_REMOVED lines=12> */
.L_x_139:
[----:B------:R-:W-:Y:S05]  /*57f0*/  BSYNC B1 ;  /* 0x0000000000017941 */ /* 0x000fea0003800000 */
.L_x_138:
        /* <DEDUP_REMOVED lines=12> */
.L_x_141:
[----:B------:R-:W-:Y:S05]  /*58c0*/  BSYNC B1 ;  /* 0x0000000000017941 */ /* 0x000fea0003800000 */
.L_x_140:
        /* <DEDUP_REMOVED lines=12> */
.L_x_143:
[----:B------:R-:W-:Y:S05]  /*5990*/  BSYNC B1 ;  /* 0x0000000000017941 */ /* 0x000fea0003800000 */
.L_x_142:
[----:B-----5:R-:W-:Y:S01]  /*59a0*/  IMAD.U32 R5, R119, 0x10000, RZ ;  /* 0x0001000077057824 */ /* 0x020fe200078e00ff */
[----:B------:R-:W-:Y:S01]  /*59b0*/  ISETP.GT.AND P6, PT, R3, 0x88, P6 ;  /* 0x000000880300780c */ /* 0x000fe200037c4270 */
        /* <DEDUP_REMOVED lines=8> */
[----:B------:R-:W-:Y:S05]  /*5a40*/  @!P6 BRA `(.L_x_145) ;  /* 0x000000000004e947 */ /* 0x000fea0003800000 */
[----:B------:R0:W5:Y:S02]  /*5a50*/  LDG.E.LTC128B.U16 R119, desc[UR36][R14.64+0x60] ;  /* 0x000060240e777981 */ /* 0x000164000c1e1520 */
.L_x_145:
[----:B------:R-:W-:Y:S05]  /*5a60*/  BSYNC B1 ;  /* 0x0000000000017941 */ /* 0x000fea0003800000 */
.L_x_144:
[----:B0----5:R-:W-:Y:S01]  /*5a70*/  IMAD.U32 R5, R119, 0x10000, RZ ;  /* 0x0001000077057824 */ /* 0x021fe200078e00ff */
[----:B------:R-:W-:Y:S01]  /*5a80*/  ISETP.GT.AND P2, PT, R3, 0x88, P2 ;  /* 0x000000880300780c */ /* 0x000fe20001744270 */
        /* <DEDUP_REMOVED lines=8> */
[----:B------:R-:W-:Y:S05]  /*5b10*/  @!P2 BRA `(.L_x_147) ;  /* 0x000000000004a947 */ /* 0x000fea0003800000 */
[----:B------:R0:W5:Y:S02]  /*5b20*/  LDG.E.LTC128B.U16 R119, desc[UR36][R14.64+0x62] ;  /* 0x000062240e777981 */ /* 0x000164000c1e1520 */
.L_x_147:
[----:B------:R-:W-:Y:S05]  /*5b30*/  BSYNC B1 ;  /* 0x0000000000017941 */ /* 0x000fea0003800000 */
.L_x_146:
[----:B0----5:R-:W-:Y:S01]  /*5b40*/  IMAD.U32 R5, R119, 0x10000, RZ ;  /* 0x0001000077057824 */ /* 0x021fe200078e00ff */
        /* <DEDUP_REMOVED lines=11> */
.L_x_149:
[----:B------:R-:W-:Y:S05]  /*5c00*/  BSYNC B1 ;  /* 0x0000000000017941 */ /* 0x000fea0003800000 */
.L_x_148:
        /* <DEDUP_REMOVED lines=12> */
.L_x_151:
[----:B------:R-:W-:Y:S05]  /*5cd0*/  BSYNC B1 ;  /* 0x0000000000017941 */ /* 0x000fea0003800000 */
.L_x_150:
[----:B0----5:R-:W-:Y:S01]  /*5ce0*/  IMAD.U32 R5, R119, 0x10000, RZ ;  /* 0x0001000077057824 */ /* 0x021fe200078e00ff */
[----:B------:R-:W-:Y:S01]  /*5cf0*/  ISETP.GT.AND P1, PT, R3, 0x88, P1 ;  /* 0x000000880300780c */ /* 0x000fe20000f24270 */
[----:B------:R-:W-:Y:S02]  /*5d00*/  BSSY B1, `(.L_x_152) ;  /* 0x0000007000017945 */ /* 0x000fe40003800000 */
[----:B------:R-:W-:-:S04]  /*5d10*/  FMUL R4, R5, R90 ;  /* 0x0000005a05047220 */ /* 0x000fc80000400000 */
[----:B------:R-:W-:-:S05]  /*5d20*/  FFMA R4, R53, R22, R4 ;  /* 0x0000001635047223 */ /* 0x000fca0000000004 */
[----:B------:R-:W-:-:S05]  /*5d30*/  F2FP.BF16.F32.PACK_AB R4, RZ, R4 ;  /* 0x00000004ff04723e */ /* 0x000fca00000010ff */
[----:B------:R0:W-:Y:S01]  /*5d40*/  @P2 STG.E.U16 desc[UR36][R62.64+0x72], R4 ;  /* 0x000072043e002986 */ /* 0x0001e2000c101524 */
[----:B------:R-:W-:Y:S05]  /*5d50*/  @!P1 BRA `(.L_x_153) ;  /* 0x0000000000049947 */ /* 0x000fea0003800000 */
[----:B------:R0:W5:Y:S02]  /*5d60*/  LDG.E.LTC128B.U16 R119, desc[UR36][R14.64+0x70] ;  /* 0x000070240e777981 */ /* 0x000164000c1e1520 */
.L_x_153:
[----:B------:R-:W-:Y:S05]  /*5d70*/  BSYNC B1 ;  /* 0x0000000000017941 */ /* 0x000fea0003800000 */
.L_x_152:
[----:B-----5:R-:W-:Y:S01]  /*5d80*/  IMAD.U32 R5, R119, 0x10000, RZ ;  /* 0x0001000077057824 */ /* 0x020fe200078e00ff */
[----:B------:R-:W-:Y:S01]  /*5d90*/  ISETP.GT.AND P0, PT, R3, 0x88, P0 ;  /* 0x000000880300780c */ /* 0x000fe20000704270 */
[----:B0-----:R-:W-:Y:S01]  /*5da0*/  @P1 IMAD.MOV.U32 R4, RZ, RZ, R6 ;  /* 0x000000ffff041224 */ /* 0x001fe200078e0006 */
[----:B------:R-:W-:Y:S01]  /*5db0*/  BSSY B1, `(.L_x_154) ;  /* 0x0000009000017945 */ /* 0x000fe20003800000 */
[----:B------:R-:W-:-:S04]  /*5dc0*/  FMUL R5, R5, R90 ;  /* 0x0000005a05057220 */ /* 0x000fc80000400000 */
[----:B------:R-:W-:-:S05]  /*5dd0*/  FFMA R5, R54, R22, R5 ;  /* 0x0000001636057223 */ /* 0x000fca0000000005 */
[----:B------:R-:W-:-:S04]  /*5de0*/  F2FP.BF16.F32.PACK_AB R5, RZ, R5 ;  /* 0x00000005ff05723e */ /* 0x000fc800000010ff */
[----:B-1----:R-:W-:Y:S01]  /*5df0*/  PRMT R8, R5, 0x7610, R8 ;  /* 0x0000761005087816 */ /* 0x002fe20000000008 */
[----:B------:R-:W-:-:S05]  /*5e00*/  @P1 IMAD.MOV.U32 R5, RZ, RZ, R7 ;  /* 0x000000ffff051224 */ /* 0x000fca00078e0007 */
[----:B------:R0:W-:Y:S01]  /*5e10*/  @P1 STG.E.U16 desc[UR36][R4.64+0x70], R8 ;  /* 0x0000700804001986 */ /* 0x0001e2000c101524 */
[----:B------:R-:W-:Y:S05]  /*5e20*/  @!P0 BRA `(.L_x_155) ;  /* 0x0000000000048947 */ /* 0x000fea0003800000 */
[----:B------:R1:W5:Y:S02]  /*5e30*/  LDG.E.LTC128B.U16 R119, desc[UR36][R14.64+0x72] ;  /* 0x000072240e777981 */ /* 0x000364000c1e1520 */
.L_x_155:
[----:B------:R-:W-:Y:S05]  /*5e40*/  BSYNC B1 ;  /* 0x0000000000017941 */ /* 0x000fea0003800000 */
.L_x_154:
[----:B------:R-:W-:Y:S05]  /*5e50*/  @!P0 BRA `(.L_x_156) ;  /* 0x0000001400688947 */ /* 0x000fea0003800000 */
[----:B-----5:R-:W-:-:S04]  /*5e60*/  IMAD.U32 R119, R119, 0x10000, RZ ;  /* 0x0001000077777824 */ /* 0x020fc800078e00ff */
[----:B0-----:R-:W-:-:S04]  /*5e70*/  FMUL R4, R119, R90 ;  /* 0x0000005a77047220 */ /* 0x001fc80000400000 */
[----:B------:R-:W-:-:S05]  /*5e80*/  FFMA R4, R55, R22, R4 ;  /* 0x0000001637047223 */ /* 0x000fca0000000004 */
[----:B------:R-:W-:-:S05]  /*5e90*/  F2FP.BF16.F32.PACK_AB R4, RZ, R4 ;  /* 0x00000004ff04723e */ /* 0x000fca00000010ff */
[----:B------:R0:W-:Y:S01]  /*5ea0*/  STG.E.U16 desc[UR36][R6.64+0x72], R4 ;  /* 0x0000720406007986 */ /* 0x0001e2000c101524 */
[----:B------:R-:W-:Y:S05]  /*5eb0*/  BRA `(.L_x_156) ;  /* 0x0000001400507947 */ /* 0x000fea0003800000 */
.L_x_33:
[----:B------:R-:W-:Y:S01]  /*5ec0*/  ULDC.64 UR4, c[0x0][0x5c0] ;  /* 0x0001700000047ab9 */ /* 0x000fe20000000a00 */
[----:B------:R-:W-:Y:S01]  /*5ed0*/  ISETP.GT.AND P4, PT, R4, 0x1, PT ;  /* 0x000000010400780c */ /* 0x000fe20003f84270 */
[-C--:B------:R-:W-:Y:S01]  /*5ee0*/  FMUL R56, R56, R22.reuse ;  /* 0x0000001638387220 */ /* 0x080fe20000400000 */
[----:B------:R-:W-:Y:S01]  /*5ef0*/  LEA R10, P1, R110, UR4, 0x1 ;  /* 0x000000046e0a7c11 */ /* 0x000fe2000f8208ff */
[-C--:B------:R-:W-:Y:S01]  /*5f00*/  FMUL R57, R57, R22.reuse ;  /* 0x0000001639397220 */ /* 0x080fe20000400000 */
[C---:B------:R-:W-:Y:S01]  /*5f10*/  IMAD.SHL.U32 R7, R95.reuse, 0x2, RZ ;  /* 0x000000025f077824 */ /* 0x040fe200078e00ff */
[----:B------:R-:W-:Y:S01]  /*5f20*/  SHF.L.U64.HI R5, R95, 0x1, R94 ;  /* 0x000000015f057819 */ /* 0x000fe2000001025e */
[----:B------:R-:W-:Y:S01]  /*5f30*/  IMAD.SHL.U32 R23, R96, 0x2, RZ ;  /* 0x0000000260177824 */ /* 0x000fe200078e00ff */
[----:B------:R-:W-:Y:S01]  /*5f40*/  LEA.HI.X R11, R110, UR5, R113, 0x1, P1 ;  /* 0x000000056e0b7c11 */ /* 0x000fe200088f0c71 */
[-C--:B------:R-:W-:Y:S01]  /*5f50*/  FMUL R58, R58, R22.reuse ;  /* 0x000000163a3a7220 */ /* 0x080fe20000400000 */
[----:B------:R-:W-:Y:S01]  /*5f60*/  ISETP.GT.AND P1, PT, R3, RZ, P4 ;  /* 0x000000ff0300720c */ /* 0x000fe20002724270 */
[----:B------:R-:W-:Y:S01]  /*5f70*/  FMUL R59, R59, R22 ;  /* 0x000000163b3b7220 */ /* 0x000fe20000400000 */
[----:B------:R-:W-:Y:S01]  /*5f80*/  F2FP.BF16.F32.PACK_AB R56, RZ, R56 ;  /* 0x00000038ff38723e */ /* 0x000fe200000010ff */
[-C--:B------:R-:W-:Y:S01]  /*5f90*/  FMUL R60, R60, R22.reuse ;  /* 0x000000163c3c7220 */ /* 0x080fe20000400000 */
[----:B------:R-:W-:Y:S01]  /*5fa0*/  F2FP.BF16.F32.PACK_AB R57, RZ, R57 ;  /* 0x00000039ff39723e */ /* 0x000fe200000010ff */
[----:B------:R-:W-:Y:S01]  /*5fb0*/  FMUL R61, R61, R22 ;  /* 0x000000163d3d7220 */ /* 0x000fe20000400000 */
[----:B------:R-:W-:Y:S01]  /*5fc0*/  SHF.L.U64.HI R13, R96, 0x1, R93 ;  /* 0x00000001600d7819 */ /* 0x000fe2000001025d */
[----:B------:R-:W-:Y:S01]  /*5fd0*/  @P0 STG.E.U16 desc[UR36][R10.64], R56 ;  /* 0x000000380a000986 */ /* 0x000fe2000c101524 */
[----:B------:R-:W-:Y:S01]  /*5fe0*/  IADD3 R8, P0, R7, R10, RZ ;  /* 0x0000000a07087210 */ /* 0x000fe20007f1e0ff */
[-C--:B------:R-:W-:Y:S01]  /*5ff0*/  FMUL R62, R62, R22.reuse ;  /* 0x000000163e3e7220 */ /* 0x080fe20000400000 */
[----:B------:R-:W-:Y:S01]  /*6000*/  ISETP.GT.AND P2, PT, R3, 0x8, P5 ;  /* 0x000000080300780c */ /* 0x000fe20002f44270 */
[----:B------:R-:W-:Y:S01]  /*6010*/  FMUL R63, R63, R22 ;  /* 0x000000163f3f7220 */ /* 0x000fe20000400000 */
[----:B------:R-:W-:Y:S01]  /*6020*/  ISETP.GT.AND P3, PT, R4, 0x8, PT ;  /* 0x000000080400780c */ /* 0x000fe20003f64270 */
[----:B------:R-:W-:Y:S01]  /*6030*/  IMAD.X R9, R5, 0x1, R11, P0 ;  /* 0x0000000105097824 */ /* 0x000fe200000e060b */
[----:B------:R-:W-:Y:S01]  /*6040*/  @P1 STG.E.U16 desc[UR36][R10.64+0x2], R57 ;  /* 0x000002390a001986 */ /* 0x000fe2000c101524 */
[----:B------:R-:W-:Y:S01]  /*6050*/  IADD3 R6, P0, P1, R23, R10, R7 ;  /* 0x0000000a17067210 */ /* 0x000fe2000791e007 */
[----:B------:R-:W-:Y:S01]  /*6060*/  FMUL R64, R64, R22 ;  /* 0x0000001640407220 */ /* 0x000fe20000400000 */
[----:B------:R-:W-:Y:S01]  /*6070*/  F2FP.BF16.F32.PACK_AB R58, RZ, R58 ;  /* 0x0000003aff3a723e */ /* 0x000fe200000010ff */
[-C--:B------:R-:W-:Y:S01]  /*6080*/  FMUL R65, R65, R22.reuse ;  /* 0x0000001641417220 */ /* 0x080fe20000400000 */
[----:B------:R-:W-:Y:S01]  /*6090*/  IADD3.X R7, R13, R11, R5, P0, P1 ;  /* 0x0000000b0d077210 */ /* 0x000fe200007e2405 */
[-C--:B------:R-:W-:Y:S01]  /*60a0*/  FMUL R66, R66, R22.reuse ;  /* 0x0000001642427220 */ /* 0x080fe20000400000 */
[----:B------:R-:W-:Y:S01]  /*60b0*/  ISETP.GT.AND P1, PT, R3, 0x8, P4 ;  /* 0x000000080300780c */ /* 0x000fe20002724270 */
[-C--:B------:R-:W-:Y:S01]  /*60c0*/  FMUL R67, R67, R22.reuse ;  /* 0x0000001643437220 */ /* 0x080fe20000400000 */
[----:B------:R-:W-:Y:S01]  /*60d0*/  ISETP.GT.AND P0, PT, R3, RZ, P3 ;  /* 0x000000ff0300720c */ /* 0x000fe20001f04270 */
[----:B------:R-:W-:Y:S01]  /*60e0*/  @P2 STG.E.U16 desc[UR36][R8.64], R58 ;  /* 0x0000003a08002986 */ /* 0x000fe2000c101524 */
[----:B------:R-:W-:Y:S01]  /*60f0*/  F2FP.BF16.F32.PACK_AB R59, RZ, R59 ;  /* 0x0000003bff3b723e */ /* 0x000fe200000010ff */
[----:B------:R-:W-:Y:S01]  /*6100*/  FMUL R68, R68, R22 ;  /* 0x0000001644447220 */ /* 0x000fe20000400000 */
[----:B------:R-:W-:Y:S01]  /*6110*/  F2FP.BF16.F32.PACK_AB R60, RZ, R60 ;  /* 0x0000003cff3c723e */ /* 0x000fe200000010ff */
[-C--:B------:R-:W-:Y:S01]  /*6120*/  FMUL R69, R69, R22.reuse ;  /* 0x0000001645457220 */ /* 0x080fe20000400000 */
[----:B------:R-:W-:Y:S01]  /*6130*/  ISETP.GT.AND P2, PT, R4, 0x9, PT ;  /* 0x000000090400780c */ /* 0x000fe20003f44270 */
[-C--:B------:R-:W-:Y:S01]  /*6140*/  FMUL R70, R70, R22.reuse ;  /* 0x0000001646467220 */ /* 0x080fe20000400000 */
[----:B------:R-:W-:Y:S01]  /*6150*/  F2FP.BF16.F32.PACK_AB R61, RZ, R61 ;  /* 0x0000003dff3d723e */ /* 0x000fe200000010ff */
[----:B------:R-:W-:Y:S01]  /*6160*/  FMUL R71, R71, R22 ;  /* 0x0000001647477220 */ /* 0x000fe20000400000 */
[----:B------:R-:W-:Y:S01]  /*6170*/  F2FP.BF16.F32.PACK_AB R62, RZ, R62 ;  /* 0x0000003eff3e723e */ /* 0x000fe200000010ff */
[----:B------:R-:W-:Y:S01]  /*6180*/  @P1 STG.E.U16 desc[UR36][R8.64+0x2], R59 ;  /* 0x0000023b08001986 */ /* 0x000fe2000c101524 */
[----:B------:R-:W-:Y:S01]  /*6190*/  F2FP.BF16.F32.PACK_AB R63, RZ, R63 ;  /* 0x0000003fff3f723e */ /* 0x000fe200000010ff */
[----:B------:R-:W-:Y:S01]  /*61a0*/  FMUL R72, R72, R22 ;  /* 0x0000001648487220 */ /* 0x000fe20000400000 */
[----:B------:R-:W-:Y:S01]  /*61b0*/  F2FP.BF16.F32.PACK_AB R64, RZ, R64 ;  /* 0x00000040ff40723e */ /* 0x000fe200000010ff */
[----:B------:R-:W-:Y:S01]  /*61c0*/  @P0 STG.E.U16 desc[UR36][R10.64+0x10], R60 ;  /* 0x0000103c0a000986 */ /* 0x000fe2000c101524 */
[----:B------:R-:W-:Y:S01]  /*61d0*/  ISETP.GT.AND P0, PT, R3, RZ, P2 ;  /* 0x000000ff0300720c */ /* 0x000fe20001704270 */
[-C--:B------:R-:W-:Y:S01]  /*61e0*/  FMUL R73, R73, R22.reuse ;  /* 0x0000001649497220 */ /* 0x080fe20000400000 */
[----:B------:R-:W-:Y:S01]  /*61f0*/  ISETP.GT.AND P1, PT, R4, 0x11, PT ;  /* 0x000000110400780c */ /* 0x000fe20003f24270 */
[-C--:B------:R-:W-:Y:S01]  /*6200*/  FMUL R74, R74, R22.reuse ;  /* 0x000000164a4a7220 */ /* 0x080fe20000400000 */
[----:B------:R-:W-:Y:S01]  /*6210*/  F2FP.BF16.F32.PACK_AB R65, RZ, R65 ;  /* 0x00000041ff41723e */ /* 0x000fe200000010ff */
[----:B------:R-:W-:Y:S01]  /*6220*/  FMUL R75, R75, R22 ;  /* 0x000000164b4b7220 */ /* 0x000fe20000400000 */
[----:B------:R-:W-:Y:S01]  /*6230*/  F2FP.BF16.F32.PACK_AB R66, RZ, R66 ;  /* 0x00000042ff42723e */ /* 0x000fe200000010ff */
[-C--:B------:R-:W-:Y:S01]  /*6240*/  FMUL R76, R76, R22.reuse ;  /* 0x000000164c4c7220 */ /* 0x080fe20000400000 */
[----:B------:R-:W-:Y:S01]  /*6250*/  F2FP.BF16.F32.PACK_AB R67, RZ, R67 ;  /* 0x00000043ff43723e */ /* 0x000fe200000010ff */
[----:B------:R-:W-:Y:S01]  /*6260*/  FMUL R77, R77, R22 ;  /* 0x000000164d4d7220 */ /* 0x000fe20000400000 */
[----:B------:R-:W-:Y:S01]  /*6270*/  F2FP.BF16.F32.PACK_AB R68, RZ, R68 ;  /* 0x00000044ff44723e */ /* 0x000fe200000010ff */
[-C--:B------:R-:W-:Y:S01]  /*6280*/  FMUL R78, R78, R22.reuse ;  /* 0x000000164e4e7220 */ /* 0x080fe20000400000 */
[----:B------:R-:W-:Y:S01]  /*6290*/  F2FP.BF16.F32.PACK_AB R69, RZ, R69 ;  /* 0x00000045ff45723e */ /* 0x000fe200000010ff */
[----:B------:R-:W-:Y:S01]  /*62a0*/  @P0 STG.E.U16 desc[UR36][R10.64+0x12], R61 ;  /* 0x0000123d0a000986 */ /* 0x000fe2000c101524 */
[----:B------:R-:W-:Y:S01]  /*62b0*/  ISETP.GT.AND P0, PT, R3, 0x8, P3 ;  /* 0x000000080300780c */ /* 0x000fe20001f04270 */
        /* <DEDUP_REMOVED lines=14> */
[-C--:B------:R-:W-:Y:S01]  /*63a0*/  FMUL R85, R85, R22.reuse ;  /* 0x0000001655557220 */ /* 0x080fe20000400000 */
[----:B------:R-:W-:Y:S01]  /*63b0*/  ISETP.GT.AND P2, PT, R4, 0x10, PT ;  /* 0x000000100400780c */ /* 0x000fe20003f44270 */
        /* <DEDUP_REMOVED lines=10> */
[----:B------:R-:W-:Y:S01]  /*6460*/  @P0 STG.E.U16 desc[UR36][R8.64+0x12], R63 ;  /* 0x0000123f08000986 */ /* 0x000fe2000c101524 */
[----:B------:R-:W-:Y:S01]  /*6470*/  ISETP.GT.AND P0, PT, R3, RZ, P2 ;  /* 0x000000ff0300720c */ /* 0x000fe20001704270 */
        /* <DEDUP_REMOVED lines=12> */
[----:B------:R-:W-:Y:S01]  /*6540*/  @P0 STG.E.U16 desc[UR36][R10.64+0x20], R64 ;  /* 0x000020400a000986 */ /* 0x000fe2000c101524 */
[----:B------:R-:W-:Y:S01]  /*6550*/  ISETP.GT.AND P0, PT, R3, RZ, P1 ;  /* 0x000000ff0300720c */ /* 0x000fe20000f04270 */
        /* <DEDUP_REMOVED lines=13> */
[----:B------:R-:W-:Y:S01]  /*6630*/  ISETP.GT.AND P0, PT, R3, 0x8, P2 ;  /* 0x000000080300780c */ /* 0x000fe20001704270 */
        /* <DEDUP_REMOVED lines=36> */
[----:B------:R-:W-:Y:S01]  /*6880*/  FMUL R55, R55, R22 ;  /* 0x0000001637377220 */ /* 0x000fe20000400000 */
[----:B------:R-:W-:-:S02]  /*6890*/  F2FP.BF16.F32.PACK_AB R41, RZ, R41 ;  /* 0x00000029ff29723e */ /* 0x000fc400000010ff */
[----:B------:R-:W-:Y:S01]  /*68a0*/  F2FP.BF16.F32.PACK_AB R42, RZ, R42 ;  /* 0x0000002aff2a723e */ /* 0x000fe200000010ff */
[----:B------:R-:W-:Y:S01]  /*68b0*/  @P0 STG.E.U16 desc[UR36][R10.64+0x30], R68 ;  /* 0x000030440a000986 */ /* 0x000fe2000c101524 */
[----:B------:R-:W-:Y:S02]  /*68c0*/  ISETP.GT.AND P0, PT, R3, RZ, P1 ;  /* 0x000000ff0300720c */ /* 0x000fe40000f04270 */
[----:B------:R-:W-:Y:S02]  /*68d0*/  F2FP.BF16.F32.PACK_AB R43, RZ, R43 ;  /* 0x0000002bff2b723e */ /* 0x000fe400000010ff */
[----:B------:R-:W-:Y:S02]  /*68e0*/  F2FP.BF16.F32.PACK_AB R44, RZ, R44 ;  /* 0x0000002cff2c723e */ /* 0x000fe400000010ff */
[----:B------:R-:W-:Y:S02]  /*68f0*/  F2FP.BF16.F32.PACK_AB R45, RZ, R45 ;  /* 0x0000002dff2d723e */ /* 0x000fe400000010ff */
[----:B------:R-:W-:-:S02]  /*6900*/  F2FP.BF16.F32.PACK_AB R46, RZ, R46 ;  /* 0x0000002eff2e723e */ /* 0x000fc400000010ff */
[----:B------:R-:W-:Y:S02]  /*6910*/  F2FP.BF16.F32.PACK_AB R47, RZ, R47 ;  /* 0x0000002fff2f723e */ /* 0x000fe400000010ff */
[----:B------:R-:W-:Y:S01]  /*6920*/  F2FP.BF16.F32.PACK_AB R48, RZ, R48 ;  /* 0x00000030ff30723e */ /* 0x000fe200000010ff */
[----:B------:R-:W-:Y:S01]  /*6930*/  @P0 STG.E.U16 desc[UR36][R10.64+0x32], R69 ;  /* 0x000032450a000986 */ /* 0x000fe2000c101524 */
[----:B------:R-:W-:Y:S02]  /*6940*/  ISETP.GT.AND P0, PT, R3, 0x8, P2 ;  /* 0x000000080300780c */ /* 0x000fe40001704270 */
[----:B------:R-:W-:Y:S02]  /*6950*/  ISETP.GT.AND P2, PT, R4, 0x20, PT ;  /* 0x000000200400780c */ /* 0x000fe40003f44270 */
[----:B------:R-:W-:Y:S02]  /*6960*/  F2FP.BF16.F32.PACK_AB R49, RZ, R49 ;  /* 0x00000031ff31723e */ /* 0x000fe400000010ff */
[----:B------:R-:W-:-:S02]  /*6970*/  F2FP.BF16.F32.PACK_AB R50, RZ, R50 ;  /* 0x00000032ff32723e */ /* 0x000fc400000010ff */
[----:B------:R-:W-:Y:S02]  /*6980*/  F2FP.BF16.F32.PACK_AB R51, RZ, R51 ;  /* 0x00000033ff33723e */ /* 0x000fe400000010ff */
[----:B------:R-:W-:Y:S02]  /*6990*/  F2FP.BF16.F32.PACK_AB R52, RZ, R52 ;  /* 0x00000034ff34723e */ /* 0x000fe400000010ff */
[----:B------:R-:W-:Y:S01]  /*69a0*/  F2FP.BF16.F32.PACK_AB R53, RZ, R53 ;  /* 0x00000035ff35723e */ /* 0x000fe200000010ff */
[----:B------:R-:W-:Y:S01]  /*69b0*/  @P0 STG.E.U16 desc[UR36][R8.64+0x30], R70 ;  /* 0x0000304608000986 */ /* 0x000fe2000c101524 */
[----:B------:R-:W-:Y:S02]  /*69c0*/  ISETP.GT.AND P0, PT, R3, 0x8, P1 ;  /* 0x000000080300780c */ /* 0x000fe40000f04270 */
[----:B------:R-:W-:Y:S02]  /*69d0*/  ISETP.GT.AND P1, PT, R4, 0x21, PT ;  /* 0x000000210400780c */ /* 0x000fe40003f24270 */
[----:B------:R-:W-:-:S02]  /*69e0*/  F2FP.BF16.F32.PACK_AB R54, RZ, R54 ;  /* 0x00000036ff36723e */ /* 0x000fc400000010ff */
[----:B------:R-:W-:-:S07]  /*69f0*/  F2FP.BF16.F32.PACK_AB R55, RZ, R55 ;  /* 0x00000037ff37723e */ /* 0x000fce00000010ff */
[----:B------:R-:W-:Y:S01]  /*6a00*/  @P0 STG.E.U16 desc[UR36][R8.64+0x32], R71 ;  /* 0x0000324708000986 */ /* 0x000fe2000c101524 */
[----:B------:R-:W-:-:S13]  /*6a10*/  ISETP.GT.AND P0, PT, R3, RZ, P2 ;  /* 0x000000ff0300720c */ /* 0x000fda0001704270 */
[----:B------:R-:W-:Y:S01]  /*6a20*/  @P0 STG.E.U16 desc[UR36][R10.64+0x40], R72 ;  /* 0x000040480a000986 */ /* 0x000fe2000c101524 */
[----:B------:R-:W-:-:S13]  /*6a30*/  ISETP.GT.AND P0, PT, R3, RZ, P1 ;  /* 0x000000ff0300720c */ /* 0x000fda0000f04270 */
[----:B------:R-:W-:Y:S01]  /*6a40*/  @P0 STG.E.U16 desc[UR36][R10.64+0x42], R73 ;  /* 0x000042490a000986 */ /* 0x000fe2000c101524 */
[----:B------:R-:W-:Y:S02]  /*6a50*/  ISETP.GT.AND P0, PT, R3, 0x8, P2 ;  /* 0x000000080300780c */ /* 0x000fe40001704270 */
[----:B------:R-:W-:-:S11]  /*6a60*/  ISETP.GT.AND P2, PT, R4, 0x38, PT ;  /* 0x000000380400780c */ /* 0x000fd60003f44270 */
[----:B------:R-:W-:Y:S01]  /*6a70*/  @P0 STG.E.U16 desc[UR36][R8.64+0x40], R74 ;  /* 0x0000404a08000986 */ /* 0x000fe2000c101524 */
[----:B------:R-:W-:Y:S02]  /*6a80*/  ISETP.GT.AND P0, PT, R3, 0x8, P1 ;  /* 0x000000080300780c */ /* 0x000fe40000f04270 */
[----:B------:R-:W-:-:S11]  /*6a90*/  ISETP.GT.AND P1, PT, R4, 0x28, PT ;  /* 0x000000280400780c */ /* 0x000fd60003f24270 */
[----:B------:R-:W-:Y:S01]  /*6aa0*/  @P0 STG.E.U16 desc[UR36][R8.64+0x42], R75 ;  /* 0x0000424b08000986 */ /* 0x000fe2000c101524 */
[----:B------:R-:W-:-:S13]  /*6ab0*/  ISETP.GT.AND P0, PT, R3, RZ, P1 ;  /* 0x000000ff0300720c */ /* 0x000fda0000f04270 */
[----:B------:R-:W-:Y:S01]  /*6ac0*/  @P0 STG.E.U16 desc[UR36][R10.64+0x50], R76 ;  /* 0x0000504c0a000986 */ /* 0x000fe2000c101524 */
[----:B------:R-:W-:-:S13]  /*6ad0*/  ISETP.GT.AND P0, PT, R3, RZ, P4 ;  /* 0x000000ff0300720c */ /* 0x000fda0002704270 */
[----:B------:R-:W-:Y:S01]  /*6ae0*/  @P0 STG.E.U16 desc[UR36][R10.64+0x52], R77 ;  /* 0x0000524d0a000986 */ /* 0x000fe2000c101524 */
[----:B------:R-:W-:-:S13]  /*6af0*/  ISETP.GT.AND P0, PT, R3, 0x8, P1 ;  /* 0x000000080300780c */ /* 0x000fda0000f04270 */
[----:B------:R-:W-:Y:S01]  /*6b00*/  @P0 STG.E.U16 desc[UR36][R8.64+0x50], R78 ;  /* 0x0000504e08000986 */ /* 0x000fe2000c101524 */
[----:B------:R-:W-:-:S13]  /*6b10*/  ISETP.GT.AND P0, PT, R3, 0x8, P4 ;  /* 0x000000080300780c */ /* 0x000fda0002704270 */
[----:B------:R-:W-:Y:S01]  /*6b20*/  @P0 STG.E.U16 desc[UR36][R8.64+0x52], R79 ;  /* 0x0000524f08000986 */ /* 0x000fe2000c101524 */
[----:B------:R-:W-:-:S04]  /*6b30*/  ISETP.GT.AND P0, PT, R4, 0x30, PT ;  /* 0x000000300400780c */ /* 0x000fc80003f04270 */
        /* <DEDUP_REMOVED lines=8> */
[----:B------:R-:W-:-:S05]  /*6bc0*/  IADD3 R14, P1, R23, R8, RZ ;  /* 0x00000008170e7210 */ /* 0x000fca0007f3e0ff */
[----:B------:R-:W-:Y:S01]  /*6bd0*/  IMAD.X R15, R13, 0x1, R9, P1 ;  /* 0x000000010d0f7824 */ /* 0x000fe200008e0609 */
[----:B------:R-:W-:-:S13]  /*6be0*/  ISETP.GT.AND P1, PT, R3, RZ, P2 ;  /* 0x000000ff0300720c */ /* 0x000fda0001724270 */
[----:B------:R-:W-:Y:S01]  /*6bf0*/  @P1 STG.E.U16 desc[UR36][R10.64+0x70], R84 ;  /* 0x000070540a001986 */ /* 0x000fe2000c101524 */
[----:B------:R-:W-:-:S05]  /*6c00*/  IADD3 R20, P1, R23, R8, RZ ;  /* 0x0000000817147210 */ /* 0x000fca0007f3e0ff */
[----:B------:R-:W-:Y:S01]  /*6c10*/  IMAD.X R21, R13, 0x1, R9, P1 ;  /* 0x000000010d157824 */ /* 0x000fe200008e0609 */
[----:B------:R-:W-:-:S05]  /*6c20*/  IADD3 R12, P1, R23, R10, RZ ;  /* 0x0000000a170c7210 */ /* 0x000fca0007f3e0ff */
[----:B------:R-:W-:Y:S01]  /*6c30*/  IMAD.X R13, R13, 0x1, R11, P1 ;  /* 0x000000010d0d7824 */ /* 0x000fe200008e060b */
[----:B------:R-:W-:-:S04]  /*6c40*/  ISETP.GT.AND P1, PT, R4, 0x39, PT ;  /* 0x000000390400780c */ /* 0x000fc80003f24270 */
[----:B------:R-:W-:-:S13]  /*6c50*/  ISETP.GT.AND P6, PT, R3, RZ, P1 ;  /* 0x000000ff0300720c */ /* 0x000fda0000fc4270 */
[----:B------:R-:W-:Y:S01]  /*6c60*/  @P6 STG.E.U16 desc[UR36][R10.64+0x72], R85 ;  /* 0x000072550a006986 */ /* 0x000fe2000c101524 */
[----:B------:R-:W-:-:S13]  /*6c70*/  ISETP.GT.AND P6, PT, R3, 0x8, P2 ;  /* 0x000000080300780c */ /* 0x000fda00017c4270 */
[----:B------:R-:W-:Y:S01]  /*6c80*/  @P6 STG.E.U16 desc[UR36][R8.64+0x70], R86 ;  /* 0x0000705608006986 */ /* 0x000fe2000c101524 */
[----:B------:R-:W-:-:S13]  /*6c90*/  ISETP.GT.AND P6, PT, R3, 0x8, P1 ;  /* 0x000000080300780c */ /* 0x000fda0000fc4270 */
[----:B------:R0:W-:Y:S01]  /*6ca0*/  @P6 STG.E.U16 desc[UR36][R8.64+0x72], R87 ;  /* 0x0000725708006986 */ /* 0x0001e2000c101524 */
[C---:B------:R-:W-:Y:S02]  /*6cb0*/  ISETP.GT.AND P6, PT, R3.reuse, 0x80, P5 ;  /* 0x000000800300780c */ /* 0x040fe40002fc4270 */
[----:B------:R-:W-:-:S11]  /*6cc0*/  ISETP.GT.AND P5, PT, R3, 0x88, P5 ;  /* 0x000000880300780c */ /* 0x000fd60002fa4270 */
[----:B------:R-:W-:Y:S01]  /*6cd0*/  @P6 STG.E.U16 desc[UR36][R12.64], R24 ;  /* 0x000000180c006986 */ /* 0x000fe2000c101524 */
[----:B------:R-:W-:-:S04]  /*6ce0*/  ISETP.GT.AND P6, PT, R4, 0x1, PT ;  /* 0x000000010400780c */ /* 0x000fc80003fc4270 */
[----:B------:R-:W-:-:S13]  /*6cf0*/  ISETP.GT.AND P6, PT, R3, 0x80, P6 ;  /* 0x000000800300780c */ /* 0x000fda00037c4270 */
[----:B0-----:R-:W-:Y:S02]  /*6d00*/  @P6 IMAD.MOV.U32 R8, RZ, RZ, R12 ;  /* 0x000000ffff086224 */ /* 0x001fe400078e000c */
[----:B------:R-:W-:-:S05]  /*6d10*/  @P6 IMAD.MOV.U32 R9, RZ, RZ, R13 ;  /* 0x000000ffff096224 */ /* 0x000fca00078e000d */
[----:B------:R0:W-:Y:S01]  /*6d20*/  @P6 STG.E.U16 desc[UR36][R8.64+0x2], R25 ;  /* 0x0000021908006986 */ /* 0x0001e2000c101524 */
[----:B------:R-:W-:-:S03]  /*6d30*/  ISETP.GT.AND P6, PT, R4, 0x1, PT ;  /* 0x000000010400780c */ /* 0x000fc60003fc4270 */
[----:B------:R-:W-:Y:S01]  /*6d40*/  @P5 STG.E.U16 desc[UR36][R14.64], R26 ;  /* 0x0000001a0e005986 */ /* 0x000fe2000c101524 */
[----:B------:R-:W-:Y:S02]  /*6d50*/  ISETP.GT.AND P5, PT, R3, 0x88, P6 ;  /* 0x000000880300780c */ /* 0x000fe400037a4270 */
[----:B------:R-:W-:-:S11]  /*6d60*/  ISETP.GT.AND P6, PT, R4, 0x8, PT ;  /* 0x000000080400780c */ /* 0x000fd60003fc4270 */
[----:B------:R-:W-:Y:S01]  /*6d70*/  @P5 STG.E.U16 desc[UR36][R20.64+0x2], R27 ;  /* 0x0000021b14005986 */ /* 0x000fe2000c101524 */
[----:B------:R-:W-:Y:S02]  /*6d80*/  ISETP.GT.AND P5, PT, R3, 0x80, P6 ;  /* 0x000000800300780c */ /* 0x000fe400037a4270 */
[----:B------:R-:W-:-:S11]  /*6d90*/  ISETP.GT.AND P6, PT, R4, 0x9, PT ;  /* 0x000000090400780c */ /* 0x000fd60003fc4270 */
[----:B0-----:R-:W-:Y:S02]  /*6da0*/  @P5 IMAD.MOV.U32 R8, RZ, RZ, R12 ;  /* 0x000000ffff085224 */ /* 0x001fe400078e000c */
[----:B------:R-:W-:-:S05]  /*6db0*/  @P5 IMAD.MOV.U32 R9, RZ, RZ, R13 ;  /* 0x000000ffff095224 */ /* 0x000fca00078e000d */
[----:B------:R0:W-:Y:S01]  /*6dc0*/  @P5 STG.E.U16 desc[UR36][R8.64+0x10], R28 ;  /* 0x0000101c08005986 */ /* 0x0001e2000c101524 */
[----:B------:R-:W-:-:S13]  /*6dd0*/  ISETP.GT.AND P5, PT, R3, 0x80, P6 ;  /* 0x000000800300780c */ /* 0x000fda00037a4270 */
[----:B0-----:R-:W-:Y:S02]  /*6de0*/  @P5 IMAD.MOV.U32 R8, RZ, RZ, R12 ;  /* 0x000000ffff085224 */ /* 0x001fe400078e000c */
[----:B------:R-:W-:-:S05]  /*6df0*/  @P5 IMAD.MOV.U32 R9, RZ, RZ, R13 ;  /* 0x000000ffff095224 */ /* 0x000fca00078e000d */
[----:B------:R0:W-:Y:S01]  /*6e00*/  @P5 STG.E.U16 desc[UR36][R8.64+0x12], R29 ;  /* 0x0000121d08005986 */ /* 0x0001e2000c101524 */
[----:B------:R-:W-:-:S04]  /*6e10*/  ISETP.GT.AND P5, PT, R4, 0x8, PT ;  /* 0x000000080400780c */ /* 0x000fc80003fa4270 */
[----:B------:R-:W-:-:S13]  /*6e20*/  ISETP.GT.AND P5, PT, R3, 0x88, P5 ;  /* 0x000000880300780c */ /* 0x000fda0002fa4270 */
        /* <DEDUP_REMOVED lines=42> */
[----:B------:R-:W-:Y:S01]  /*70d0*/  @P5 STG.E.U16 desc[UR36][R8.64+0x42], R41 ;  /* 0x0000422908005986 */ /* 0x000fe2000c101524 */
[----:B------:R-:W-:-:S04]  /*70e0*/  ISETP.GT.AND P5, PT, R4, 0x20, PT ;  /* 0x000000200400780c */ /* 0x000fc80003fa4270 */
[----:B------:R-:W-:-:S13]  /*70f0*/  ISETP.GT.AND P5, PT, R3, 0x88, P5 ;  /* 0x000000880300780c */ /* 0x000fda0002fa4270 */
[----:B------:R-:W-:Y:S01]  /*7100*/  @P5 STG.E.U16 desc[UR36][R6.64+0x40], R42 ;  /* 0x0000402a06005986 */ /* 0x000fe2000c101524 */
[----:B------:R-:W-:Y:S02]  /*7110*/  ISETP.GT.AND P5, PT, R3, 0x88, P6 ;  /* 0x000000880300780c */ /* 0x000fe400037a4270 */
[----:B------:R-:W-:-:S11]  /*7120*/  ISETP.GT.AND P6, PT, R4, 0x28, PT ;  /* 0x000000280400780c */ /* 0x000fd60003fc4270 */
[----:B------:R-:W-:Y:S01]  /*7130*/  @P5 STG.E.U16 desc[UR36][R6.64+0x42], R43 ;  /* 0x0000422b06005986 */ /* 0x000fe2000c101524 */
[----:B------:R-:W-:-:S13]  /*7140*/  ISETP.GT.AND P5, PT, R3, 0x80, P6 ;  /* 0x000000800300780c */ /* 0x000fda00037a4270 */
[----:B------:R-:W-:Y:S02]  /*7150*/  @P5 IMAD.MOV.U32 R4, RZ, RZ, R12 ;  /* 0x000000ffff045224 */ /* 0x000fe400078e000c */
[----:B------:R-:W-:-:S05]  /*7160*/  @P5 IMAD.MOV.U32 R5, RZ, RZ, R13 ;  /* 0x000000ffff055224 */ /* 0x000fca00078e000d */
[----:B------:R0:W-:Y:S01]  /*7170*/  @P5 STG.E.U16 desc[UR36][R4.64+0x50], R44 ;  /* 0x0000502c04005986 */ /* 0x0001e2000c101524 */
[C---:B------:R-:W-:Y:S02]  /*7180*/  ISETP.GT.AND P5, PT, R3.reuse, 0x80, P4 ;  /* 0x000000800300780c */ /* 0x040fe400027a4270 */
[----:B------:R-:W-:-:S11]  /*7190*/  ISETP.GT.AND P4, PT, R3, 0x88, P4 ;  /* 0x000000880300780c */ /* 0x000fd60002784270 */
[----:B0-----:R-:W-:Y:S02]  /*71a0*/  @P5 IMAD.MOV.U32 R4, RZ, RZ, R12 ;  /* 0x000000ffff045224 */ /* 0x001fe400078e000c */
[----:B------:R-:W-:-:S05]  /*71b0*/  @P5 IMAD.MOV.U32 R5, RZ, RZ, R13 ;  /* 0x000000ffff055224 */ /* 0x000fca00078e000d */
[----:B------:R0:W-:Y:S01]  /*71c0*/  @P5 STG.E.U16 desc[UR36][R4.64+0x52], R45 ;  /* 0x0000522d04005986 */ /* 0x0001e2000c101524 */
[----:B------:R-:W-:-:S13]  /*71d0*/  ISETP.GT.AND P5, PT, R3, 0x88, P6 ;  /* 0x000000880300780c */ /* 0x000fda00037a4270 */
[----:B0-----:R-:W-:Y:S02]  /*71e0*/  @P5 IMAD.MOV.U32 R4, RZ, RZ, R6 ;  /* 0x000000ffff045224 */ /* 0x001fe400078e0006 */
[----:B------:R-:W-:-:S05]  /*71f0*/  @P5 IMAD.MOV.U32 R5, RZ, RZ, R7 ;  /* 0x000000ffff055224 */ /* 0x000fca00078e0007 */
[----:B------:R0:W-:Y:S02]  /*7200*/  @P5 STG.E.U16 desc[UR36][R4.64+0x50], R46 ;  /* 0x0000502e04005986 */ /* 0x0001e4000c101524 */
[----:B0-----:R-:W-:Y:S02]  /*7210*/  @P4 IMAD.MOV.U32 R4, RZ, RZ, R6 ;  /* 0x000000ffff044224 */ /* 0x001fe400078e0006 */
[----:B------:R-:W-:-:S05]  /*7220*/  @P4 IMAD.MOV.U32 R5, RZ, RZ, R7 ;  /* 0x000000ffff054224 */ /* 0x000fca00078e0007 */
[----:B------:R0:W-:Y:S01]  /*7230*/  @P4 STG.E.U16 desc[UR36][R4.64+0x52], R47 ;  /* 0x0000522f04004986 */ /* 0x0001e2000c101524 */
[C---:B------:R-:W-:Y:S02]  /*7240*/  ISETP.GT.AND P4, PT, R3.reuse, 0x80, P0 ;  /* 0x000000800300780c */ /* 0x040fe40000784270 */
[----:B------:R-:W-:-:S11]  /*7250*/  ISETP.GT.AND P0, PT, R3, 0x88, P0 ;  /* 0x000000880300780c */ /* 0x000fd60000704270 */
        /* <DEDUP_REMOVED lines=9> */
[----:B------:R-:W-:Y:S01]  /*72f0*/  ISETP.GT.AND P2, PT, R3, 0x88, P2 ;  /* 0x000000880300780c */ /* 0x000fe20001744270 */
[----:B0-----:R-:W-:Y:S02]  /*7300*/  @P0 IMAD.MOV.U32 R4, RZ, RZ, R6 ;  /* 0x000000ffff040224 */ /* 0x001fe400078e0006 */
[----:B------:R-:W-:-:S05]  /*7310*/  @P0 IMAD.MOV.U32 R5, RZ, RZ, R7 ;  /* 0x000000ffff050224 */ /* 0x000fca00078e0007 */
[----:B------:R0:W-:Y:S01]  /*7320*/  @P0 STG.E.U16 desc[UR36][R4.64+0x60], R50 ;  /* 0x0000603204000986 */ /* 0x0001e2000c101524 */
[C---:B------:R-:W-:Y:S02]  /*7330*/  ISETP.GT.AND P0, PT, R3.reuse, 0x80, P1 ;  /* 0x000000800300780c */ /* 0x040fe40000f04270 */
[----:B------:R-:W-:Y:S01]  /*7340*/  ISETP.GT.AND P1, PT, R3, 0x88, P1 ;  /* 0x000000880300780c */ /* 0x000fe20000f24270 */
[----:B0-----:R-:W-:Y:S02]  /*7350*/  @P3 IMAD.MOV.U32 R4, RZ, RZ, R6 ;  /* 0x000000ffff043224 */ /* 0x001fe400078e0006 */
[----:B------:R-:W-:-:S05]  /*7360*/  @P3 IMAD.MOV.U32 R5, RZ, RZ, R7 ;  /* 0x000000ffff053224 */ /* 0x000fca00078e0007 */
[----:B------:R0:W-:Y:S02]  /*7370*/  @P3 STG.E.U16 desc[UR36][R4.64+0x62], R51 ;  /* 0x0000623304003986 */ /* 0x0001e4000c101524 */
[----:B0-----:R-:W-:Y:S02]  /*7380*/  @P4 IMAD.MOV.U32 R4, RZ, RZ, R12 ;  /* 0x000000ffff044224 */ /* 0x001fe400078e000c */
[----:B------:R-:W-:-:S05]  /*7390*/  @P4 IMAD.MOV.U32 R5, RZ, RZ, R13 ;  /* 0x000000ffff054224 */ /* 0x000fca00078e000d */
[----:B------:R0:W-:Y:S04]  /*73a0*/  @P4 STG.E.U16 desc[UR36][R4.64+0x70], R52 ;  /* 0x0000703404004986 */ /* 0x0001e8000c101524 */
[----:B------:R1:W-:Y:S01]  /*73b0*/  @P0 STG.E.U16 desc[UR36][R12.64+0x72], R53 ;  /* 0x000072350c000986 */ /* 0x0003e2000c101524 */
[----:B0-----:R-:W-:Y:S02]  /*73c0*/  @P2 IMAD.MOV.U32 R4, RZ, RZ, R6 ;  /* 0x000000ffff042224 */ /* 0x001fe400078e0006 */
[----:B------:R-:W-:-:S05]  /*73d0*/  @P2 IMAD.MOV.U32 R5, RZ, RZ, R7 ;  /* 0x000000ffff052224 */ /* 0x000fca00078e0007 */
[----:B------:R1:W-:Y:S04]  /*73e0*/  @P2 STG.E.U16 desc[UR36][R4.64+0x70], R54 ;  /* 0x0000703604002986 */ /* 0x0003e8000c101524 */
[----:B------:R1:W-:Y:S02]  /*73f0*/  @P1 STG.E.U16 desc[UR36][R6.64+0x72], R55 ;  /* 0x0000723706001986 */ /* 0x0003e4000c101524 */
.L_x_156:
[----:B------:R-:W-:Y:S05]  /*7400*/  BSYNC B0 ;  /* 0x0000000000007941 */ /* 0x000fea0003800000 */
.L_x_32:
[----:B------:R-:W-:Y:S01]  /*7410*/  IADD3 R16, P0, R16, UR38, RZ ;  /* 0x0000002610107c10 */ /* 0x000fe2000ff1e0ff */
[----:B------:R-:W-:Y:S01]  /*7420*/  ULDC.64 UR4, c[0x0][0x650] ;  /* 0x0001940000047ab9 */ /* 0x000fe20000000a00 */
[----:B------:R-:W-:Y:S01]  /*7430*/  PRMT R3, RZ, 0x7610, R3 ;  /* 0x00007610ff037816 */ /* 0x000fe20000000003 */
[----:B------:R-:W-:Y:S01]  /*7440*/  IMAD.MOV.U32 R102, RZ, RZ, -0x1 ;  /* 0xffffffffff667424 */ /* 0x000fe200078e00ff */
[----:B------:R-:W-:Y:S01]  /*7450*/  IADD3.X R17, R17, UR41, RZ, P0, !PT ;  /* 0x0000002911117c10 */ /* 0x000fe200087fe4ff */
[----:B------:R-:W-:Y:S01]  /*7460*/  IMAD.MOV.U32 R23, RZ, RZ, -0x1 ;  /* 0xffffffffff177424 */ /* 0x000fe200078e00ff */
[----:B------:R-:W-:-:S04]  /*7470*/  ISETP.GE.U32.AND P0, PT, R16, UR4, PT ;  /* 0x0000000410007c0c */ /* 0x000fc8000bf06070 */
[----:B------:R-:W-:-:S13]  /*7480*/  ISETP.GE.U32.AND.EX P0, PT, R17, UR5, PT, P0 ;  /* 0x0000000511007c0c */ /* 0x000fda000bf06100 */
[----:B------:R-:W-:Y:S05]  /*7490*/  @P0 BRA `(.L_x_157) ;  /* 0x00000004004c0947 */ /* 0x000fea0003800000 */
[----:B------:R-:W4:Y:S01]  /*74a0*/  LDC.64 R10, c[0x0][0x628] ;  /* 0x00018a00ff0a7b82 */ /* 0x000f220000000a00 */
[----:B-12---:R-:W1:Y:S01]  /*74b0*/  S2R R12, SR_CTAID.X ;  /* 0x00000000000c7919 */ /* 0x006e620000002500 */
[----:B0-----:R-:W-:Y:S02]  /*74c0*/  IMAD.MOV.U32 R8, RZ, RZ, R16 ;  /* 0x000000ffff087224 */ /* 0x001fe400078e0010 */
[----:B------:R-:W-:Y:S01]  /*74d0*/  IMAD.MOV.U32 R9, RZ, RZ, R17 ;  /* 0x000000ffff097224 */ /* 0x000fe200078e0011 */
[----:B------:R-:W0:Y:S03]  /*74e0*/  S2R R20, SR_CTAID.Y ;  /* 0x0000000000147919 */ /* 0x000e260000002600 */
[----:B------:R-:W2:Y:S08]  /*74f0*/  LDC R0, c[0x0][0x630] ;  /* 0x00018c00ff007b82 */ /* 0x000eb00000000800 */
[----:B---3--:R-:W3:Y:S01]  /*7500*/  LDC.64 R14, c[0x0][0x620] ;  /* 0x00018800ff0e7b82 */ /* 0x008ee20000000a00 */
[----:B----4-:R-:W-:-:S04]  /*7510*/  ISETP.NE.U32.AND P0, PT, R10, RZ, PT ;  /* 0x000000ff0a00720c */ /* 0x010fc80003f05070 */
[----:B------:R-:W-:-:S13]  /*7520*/  ISETP.NE.AND.EX P0, PT, R11, RZ, PT, P0 ;  /* 0x000000ff0b00720c */ /* 0x000fda0003f05300 */
[----:B0123--:R-:W-:Y:S05]  /*7530*/  @!P0 BRA `(.L_x_158) ;  /* 0x0000000000288947 */ /* 0x00ffea0003800000 */
        /* <DEDUP_REMOVED lines=10> */
.L_x_158:
[-CC-:B------:R-:W-:Y:S01]  /*75e0*/  SHF.R.U64 R23, R8, R0.reuse, R9.reuse ;  /* 0x0000000008177219 */ /* 0x180fe20000001209 */
[----:B------:R-:W0:Y:S01]  /*75f0*/  LDC.64 R26, c[0x0][0x640] ;  /* 0x00019000ff1a7b82 */ /* 0x000e220000000a00 */
[----:B------:R-:W-:Y:S01]  /*7600*/  SHF.R.U32.HI R0, RZ, R0, R9 ;  /* 0x00000000ff007219 */ /* 0x000fe20000011609 */
[----:B------:R-:W-:Y:S01]  /*7610*/  ULDC UR4, c[0x0][0x150] ;  /* 0x0000540000047ab9 */ /* 0x000fe20000000800 */
[----:B------:R-:W-:Y:S02]  /*7620*/  IADD3 R3, P0, RZ, -R23, RZ ;  /* 0x80000017ff037210 */ /* 0x000fe40007f1e0ff */
[----:B------:R-:W-:-:S03]  /*7630*/  I2FP.F32.U32 R7, R12 ;  /* 0x0000000c00077245 */ /* 0x000fc60000201000 */
[----:B------:R-:W1:Y:S01]  /*7640*/  LDC R6, c[0x0][0x618] ;  /* 0x00018600ff067b82 */ /* 0x000e620000000800 */
[----:B------:R-:W-:Y:S02]  /*7650*/  IMAD.X R5, RZ, RZ, ~R0, P0 ;  /* 0x000000ffff057224 */ /* 0x000fe400000e0e00 */
[----:B------:R-:W-:Y:S01]  /*7660*/  FMUL R7, R7, UR4 ;  /* 0x0000000407077c20 */ /* 0x000fe20008400000 */
[----:B------:R-:W-:Y:S01]  /*7670*/  ULDC UR4, c[0x0][0x154] ;  /* 0x0000550000047ab9 */ /* 0x000fe20000000800 */
[-C--:B------:R-:W-:Y:S02]  /*7680*/  IMAD R0, R5, R14.reuse, RZ ;  /* 0x0000000e05007224 */ /* 0x080fe400078e02ff */
[C---:B------:R-:W-:Y:S01]  /*7690*/  IMAD.WIDE.U32 R4, R3.reuse, R14, R16 ;  /* 0x0000000e03047225 */ /* 0x040fe200078e0010 */
[----:B------:R-:W2:Y:S01]  /*76a0*/  LDC R8, c[0x0][0x608] ;  /* 0x00018200ff087b82 */ /* 0x000ea20000000800 */
[----:B------:R-:W3:Y:S02]  /*76b0*/  F2I.U32.TRUNC.NTZ R7, R7 ;  /* 0x0000000700077305 */ /* 0x000ee4000020f000 */
[----:B------:R-:W-:Y:S01]  /*76c0*/  IMAD R3, R3, R15, R0 ;  /* 0x0000000f03037224 */ /* 0x000fe200078e0200 */
[----:B------:R-:W-:-:S03]  /*76d0*/  I2FP.F32.U32 R0, R20 ;  /* 0x0000001400007245 */ /* 0x000fc60000201000 */
[----:B------:R-:W-:Y:S01]  /*76e0*/  IMAD.IADD R3, R5, 0x1, R3 ;  /* 0x0000000105037824 */ /* 0x000fe200078e0203 */
[----:B------:R-:W4:Y:S01]  /*76f0*/  LDC R11, c[0x0][0x658] ;  /* 0x00019600ff0b7b82 */ /* 0x000f220000000800 */
[----:B0-----:R-:W-:-:S04]  /*7700*/  ISETP.NE.U32.AND P0, PT, R26, RZ, PT ;  /* 0x000000ff1a00720c */ /* 0x001fc80003f05070 */
[----:B------:R-:W-:-:S03]  /*7710*/  ISETP.NE.AND.EX P0, PT, R27, RZ, PT, P0 ;  /* 0x000000ff1b00720c */ /* 0x000fc60003f05300 */
[----:B------:R-:W0:Y:S01]  /*7720*/  LDC R9, c[0x0][0x144] ;  /* 0x00005100ff097b82 */ /* 0x000e220000000800 */
[-C--:B-1----:R-:W-:Y:S01]  /*7730*/  SHF.R.U64 R10, R4, R6.reuse, R3 ;  /* 0x00000006040a7219 */ /* 0x082fe20000001203 */
[----:B---3--:R-:W-:Y:S01]  /*7740*/  IMAD.MOV R7, RZ, RZ, -R7 ;  /* 0x000000ffff077224 */ /* 0x008fe200078e0a07 */
[----:B------:R-:W-:Y:S01]  /*7750*/  SHF.R.U32.HI R3, RZ, R6, R3 ;  /* 0x00000006ff037219 */ /* 0x000fe20000011603 */
[----:B------:R-:W-:-:S04]  /*7760*/  FMUL R6, R0, UR4 ;  /* 0x0000000400067c20 */ /* 0x000fc80008400000 */
[----:B------:R-:W1:Y:S01]  /*7770*/  LDC R21, c[0x0][0x148] ;  /* 0x00005200ff157b82 */ /* 0x000e620000000800 */
[----:B------:R3:W0:Y:S01]  /*7780*/  F2I.U32.TRUNC.NTZ R14, R6 ;  /* 0x00000006000e7305 */ /* 0x000622000020f000 */
[-CC-:B--2---:R-:W-:Y:S02]  /*7790*/  SHF.R.U64 R13, R10, R8.reuse, R3.reuse ;  /* 0x000000080a0d7219 */ /* 0x184fe40000001203 */
[----:B------:R-:W-:-:S04]  /*77a0*/  SHF.R.U32.HI R0, RZ, R8, R3 ;  /* 0x00000008ff007219 */ /* 0x000fc80000011603 */
[----:B------:R-:W2:Y:S01]  /*77b0*/  LDC R24, c[0x0][0x648] ;  /* 0x00019200ff187b82 */ /* 0x000ea20000000800 */
[-CC-:B----4-:R-:W-:Y:S02]  /*77c0*/  SHF.R.U64 R15, R13, R11.reuse, R0.reuse ;  /* 0x0000000b0d0f7219 */ /* 0x190fe40000001200 */
[----:B------:R-:W-:-:S03]  /*77d0*/  SHF.R.U32.HI R5, RZ, R11, R0 ;  /* 0x0000000bff057219 */ /* 0x000fc60000011600 */
[----:B------:R-:W-:Y:S02]  /*77e0*/  IMAD.MOV.U32 R4, RZ, RZ, R15 ;  /* 0x000000ffff047224 */ /* 0x000fe400078e000f */
[----:B------:R-:W4:Y:S01]  /*77f0*/  LDC R28, c[0x0][0x638] ;  /* 0x00018e00ff1c7b82 */ /* 0x000f220000000800 */
[----:B0-----:R-:W-:-:S07]  /*7800*/  IMAD R25, R9, R7, R12 ;  /* 0x0000000709197224 */ /* 0x001fce00078e020c */
[----:B------:R-:W0:Y:S08]  /*7810*/  LDC R29, c[0x0][0x610] ;  /* 0x00018400ff1d7b82 */ /* 0x000e300000000800 */
[----:B------:R-:W0:Y:S01]  /*7820*/  LDC R30, c[0x0][0x600] ;  /* 0x00018000ff1e7b82 */ /* 0x000e220000000800 */
[----:B-123--:R-:W-:Y:S05]  /*7830*/  @!P0 BRA `(.L_x_159) ;  /* 0x0000000000288947 */ /* 0x00efea0003800000 */
[----:B------:R-:W1:Y:S02]  /*7840*/  LDC R0, c[0x0][0x64c] ;  /* 0x00019300ff007b82 */ /* 0x000e640000000800 */
[----:B-1----:R-:W-:-:S05]  /*7850*/  IADD3 R3, P0, R15, R0, RZ ;  /* 0x000000000f037210 */ /* 0x002fca0007f1e0ff */
        /* <DEDUP_REMOVED lines=8> */
.L_x_159:
[----:B------:R-:W-:Y:S01]  /*78e0*/  ISETP.NE.AND P0, PT, R2, 0x1, PT ;  /* 0x000000010200780c */ /* 0x000fe20003f05270 */
[----:B------:R-:W-:Y:S01]  /*78f0*/  IMAD.MOV R14, RZ, RZ, -R14 ;  /* 0x000000ffff0e7224 */ /* 0x000fe200078e0a0e */
[----:B------:R-:W-:Y:S02]  /*7900*/  SHF.R.U64 R0, R4, R24, R5 ;  /* 0x0000001804007219 */ /* 0x000fe40000001205 */
[----:B------:R-:W-:Y:S02]  /*7910*/  LOP3.LUT R3, R13, R100, RZ, 0xc0, !PT ;  /* 0x000000640d037212 */ /* 0x000fe400078ec0ff */
[----:B------:R-:W-:Y:S01]  /*7920*/  LOP3.LUT R10, R10, R99, RZ, 0xc0, !PT ;  /* 0x000000630a0a7212 */ /* 0x000fe200078ec0ff */
[----:B------:R-:W-:Y:S02]  /*7930*/  IMAD.MOV R4, RZ, RZ, -R0 ;  /* 0x000000ffff047224 */ /* 0x000fe400078e0a00 */
[----:B------:R-:W-:Y:S02]  /*7940*/  IMAD R0, R92, R0, R3 ;  /* 0x000000005c007224 */ /* 0x000fe400078e0203 */
[----:B----4-:R-:W-:-:S02]  /*7950*/  IMAD R3, R4, R28, R15 ;  /* 0x0000001c04037224 */ /* 0x010fc400078e020f */
[----:B------:R-:W-:Y:S02]  /*7960*/  @P0 IMAD R25, R21, R14, R20 ;  /* 0x0000000e15190224 */ /* 0x000fe400078e0214 */
[----:B0-----:R-:W-:Y:S02]  /*7970*/  IMAD R5, R3, R30, R10 ;  /* 0x0000001e03057224 */ /* 0x001fe400078e020a */
[----:B------:R-:W-:Y:S02]  /*7980*/  IMAD R0, R0, R29, R25 ;  /* 0x0000001d00007224 */ /* 0x000fe400078e0219 */
[----:B------:R-:W-:-:S03]  /*7990*/  IMAD.MOV.U32 R4, RZ, RZ, 0x1 ;  /* 0x00000001ff047424 */ /* 0x000fc600078e00ff */
[----:B------:R-:W-:Y:S02]  /*79a0*/  SEL R102, R5, R0, !P0 ;  /* 0x0000000005667207 */ /* 0x000fe40004000000 */
[----:B------:R-:W-:Y:S02]  /*79b0*/  PRMT R3, R4, 0x7610, R3 ;  /* 0x0000761004037816 */ /* 0x000fe40000000003 */
[----:B------:R-:W-:-:S07]  /*79c0*/  SEL R0, R0, R5, !P0 ;  /* 0x0000000500007207 */ /* 0x000fce0004000000 */
.L_x_157:
[----:B------:R-:W-:Y:S01]  /*79d0*/  UIADD3 UR42, UR43, UR42, URZ ;  /* 0x0000002a2b2a7290 */ /* 0x000fe2000fffe03f */
[----:B------:R-:W-:Y:S01]  /*79e0*/  LOP3.LUT P0, RZ, R3, 0xff, RZ, 0xc0, !PT ;  /* 0x000000ff03ff7812 */ /* 0x000fe2000780c0ff */
[----:B------:R-:W-:Y:S02]  /*79f0*/  IMAD.MOV.U32 R109, RZ, RZ, R0 ;  /* 0x000000ffff6d7224 */ /* 0x000fe400078e0000 */
[----:B------:R-:W-:Y:S02]  /*7a00*/  USHF.R.U32.HI UR4, URZ, 0x1, UR42 ;  /* 0x000000013f047899 */ /* 0x000fe4000801162a */
[----:B------:R-:W-:Y:S02]  /*7a10*/  UISETP.GT.U32.AND UP1, UPT, UR42, 0x1, UPT ;  /* 0x000000012a00788c */ /* 0x000fe4000bf24070 */
[----:B------:R-:W-:Y:S02]  /*7a20*/  ULOP3.LUT UR4, UR4, 0x1, URZ, 0xc0, !UPT ;  /* 0x0000000104047892 */ /* 0x000fe4000f8ec03f */
[----:B------:R-:W-:-:S02]  /*7a30*/  UISETP.LT.U32.AND UP1, UPT, UR43, 0x2, UP1 ;  /* 0x000000022b00788c */ /* 0x000fc40008f21070 */
[----:B------:R-:W-:Y:S02]  /*7a40*/  UISETP.NE.U32.AND UP0, UPT, UR4, 0x1, UPT ;  /* 0x000000010400788c */ /* 0x000fe4000bf05070 */
[----:B------:R-:W-:Y:S02]  /*7a50*/  USEL UR5, URZ, 0x1, !UP1 ;  /* 0x000000013f057887 */ /* 0x000fe4000c800000 */
[----:B------:R-:W-:Y:S02]  /*7a60*/  UISETP.GT.U32.AND UP0, UPT, UR43, 0x1, !UP0 ;  /* 0x000000012b00788c */ /* 0x000fe4000c704070 */
[----:B------:R-:W-:Y:S02]  /*7a70*/  ULOP3.LUT UR42, UR42, 0x1, URZ, 0xc0, !UPT ;  /* 0x000000012a2a7892 */ /* 0x000fe4000f8ec03f */
[----:B------:R-:W-:-:S04]  /*7a80*/  USEL UR4, URZ, 0x1, !UP0 ;  /* 0x000000013f047887 */ /* 0x000fc8000c000000 */
[----:B------:R-:W-:Y:S01]  /*7a90*/  ULOP3.LUT UR40, UR4, UR40, UR5, 0x96, !UPT ;  /* 0x0000002804287292 */ /* 0x000fe2000f8e9605 */
[----:B------:R-:W-:Y:S11]  /*7aa0*/  @P0 BRA `(.L_x_160) ;  /* 0xffffff9800580947 */ /* 0x000ff6000383ffff */
[----:B------:R-:W-:Y:S05]  /*7ab0*/  EXIT ;  /* 0x000000000000794d */ /* 0x000fea0003800000 */
.L_x_7:
        /* <DEDUP_REMOVED lines=26> */
.L_x_162:
[----:B------:R-:W0:Y:S01]  /*7c60*/  LDC.64 R28, c[0x0][0x640] ;  /* 0x00019000ff1c7b82 */ /* 0x000e220000000a00 */
[-CC-:B------:R-:W-:Y:S01]  /*7c70*/  SHF.R.U64 R21, R14, R6.reuse, R15.reuse ;  /* 0x000000060e157219 */ /* 0x180fe2000000120f */
[----:B------:R-:W-:Y:S01]  /*7c80*/  IMAD.MOV.U32 R30, RZ, RZ, 0x1 ;  /* 0x00000001ff1e7424 */ /* 0x000fe200078e00ff */
[----:B------:R-:W-:Y:S02]  /*7c90*/  SHF.R.U32.HI R6, RZ, R6, R15 ;  /* 0x00000006ff067219 */ /* 0x000fe4000001160f */
[----:B------:R-:W-:-:S03]  /*7ca0*/  IADD3 R13, P0, RZ, -R21, RZ ;  /* 0x80000015ff0d7210 */ /* 0x000fc60007f1e0ff */
[----:B------:R-:W1:Y:S02]  /*7cb0*/  LDC R12, c[0x0][0x618] ;  /* 0x00018600ff0c7b82 */ /* 0x000e640000000800 */
[----:B------:R-:W-:-:S04]  /*7cc0*/  IMAD.X R11, RZ, RZ, ~R6, P0 ;  /* 0x000000ffff0b7224 */ /* 0x000fc800000e0e06 */
[-C--:B------:R-:W-:Y:S02]  /*7cd0*/  IMAD R6, R11, R24.reuse, RZ ;  /* 0x000000180b067224 */ /* 0x080fe400078e02ff */
[----:B------:R-:W2:Y:S01]  /*7ce0*/  LDC R14, c[0x0][0x608] ;  /* 0x00018200ff0e7b82 */ /* 0x000ea20000000800 */
[----:B------:R-:W-:-:S04]  /*7cf0*/  IMAD.WIDE.U32 R10, R13, R24, R16 ;  /* 0x000000180d0a7225 */ /* 0x000fc800078e0010 */
[----:B------:R-:W-:-:S03]  /*7d00*/  IMAD R13, R13, R25, R6 ;  /* 0x000000190d0d7224 */ /* 0x000fc600078e0206 */
[----:B------:R-:W3:Y:S01]  /*7d10*/  LDC R27, c[0x0][0x658] ;  /* 0x00019600ff1b7b82 */ /* 0x000ee20000000800 */
[----:B------:R-:W-:Y:S01]  /*7d20*/  IMAD.IADD R11, R11, 0x1, R13 ;  /* 0x000000010b0b7824 */ /* 0x000fe200078e020d */
[----:B0-----:R-:W-:-:S04]  /*7d30*/  ISETP.NE.U32.AND P0, PT, R28, RZ, PT ;  /* 0x000000ff1c00720c */ /* 0x001fc80003f05070 */
[----:B------:R-:W-:Y:S02]  /*7d40*/  ISETP.NE.AND.EX P0, PT, R29, RZ, PT, P0 ;  /* 0x000000ff1d00720c */ /* 0x000fe40003f05300 */
[----:B------:R-:W0:Y:S01]  /*7d50*/  LDC R20, c[0x0][0x600] ;  /* 0x00018000ff147b82 */ /* 0x000e220000000800 */
[-CC-:B-1----:R-:W-:Y:S01]  /*7d60*/  SHF.R.U64 R8, R10, R12.reuse, R11.reuse ;  /* 0x0000000c0a087219 */ /* 0x182fe2000000120b */
[----:B------:R-:W-:Y:S01]  /*7d70*/  IMAD.MOV.U32 R10, RZ, RZ, -0x1 ;  /* 0xffffffffff0a7424 */ /* 0x000fe200078e00ff */
[----:B------:R-:W-:-:S05]  /*7d80*/  SHF.R.U32.HI R11, RZ, R12, R11 ;  /* 0x0000000cff0b7219 */ /* 0x000fca000001160b */
[----:B------:R-:W1:Y:S01]  /*7d90*/  LDC R24, c[0x0][0x648] ;  /* 0x00019200ff187b82 */ /* 0x000e620000000800 */
[-CC-:B--2---:R-:W-:Y:S02]  /*7da0*/  SHF.R.U64 R23, R8, R14.reuse, R11.reuse ;  /* 0x0000000e08177219 */ /* 0x184fe4000000120b */
[----:B------:R-:W-:-:S05]  /*7db0*/  SHF.R.U32.HI R6, RZ, R14, R11 ;  /* 0x0000000eff067219 */ /* 0x000fca000001160b */
[----:B------:R-:W2:Y:S01]  /*7dc0*/  LDC R26, c[0x0][0x638] ;  /* 0x00018e00ff1a7b82 */ /* 0x000ea20000000800 */
[-C--:B---3--:R-:W-:Y:S02]  /*7dd0*/  SHF.L.U32 R10, R10, R27.reuse, RZ ;  /* 0x0000001b0a0a7219 */ /* 0x088fe400000006ff */
[-CC-:B------:R-:W-:Y:S02]  /*7de0*/  SHF.R.U64 R25, R23, R27.reuse, R6.reuse ;  /* 0x0000001b17197219 */ /* 0x180fe40000001206 */
[----:B------:R-:W-:Y:S02]  /*7df0*/  LOP3.LUT R32, RZ, R10, RZ, 0x33, !PT ;  /* 0x0000000aff207212 */ /* 0x000fe400078e33ff */
[----:B------:R-:W-:Y:S01]  /*7e00*/  SHF.R.U32.HI R11, RZ, R27, R6 ;  /* 0x0000001bff0b7219 */ /* 0x000fe20000011606 */
[----:B------:R-:W3:Y:S01]  /*7e10*/  LDC R31, c[0x0][0x610] ;  /* 0x00018400ff1f7b82 */ /* 0x000ee20000000800 */
[----:B------:R-:W-:Y:S01]  /*7e20*/  IMAD.MOV.U32 R10, RZ, RZ, R25 ;  /* 0x000000ffff0a7224 */ /* 0x000fe200078e0019 */
[----:B------:R-:W-:Y:S06]  /*7e30*/  @!P0 BRA `(.L_x_163) ;  /* 0x0000000000288947 */ /* 0x000fec0003800000 */
        /* <DEDUP_REMOVED lines=10> */
.L_x_163:
[----:B------:R-:W-:Y:S02]  /*7ee0*/  ISETP.NE.AND P0, PT, R2, 0x1, PT ;  /* 0x000000010200780c */ /* 0x000fe40003f05270 */
[----:B-1----:R-:W-:Y:S01]  /*7ef0*/  SHF.R.U64 R6, R10, R24, R11 ;  /* 0x000000180a067219 */ /* 0x002fe2000000120b */
[----:B0-----:R-:W-:Y:S01]  /*7f00*/  VIADD R11, R20, 0xffffffff ;  /* 0xffffffff140b7836 */ /* 0x001fe20000000000 */
[----:B------:R-:W-:Y:S02]  /*7f10*/  SHF.L.U32 R30, R30, R27, RZ ;  /* 0x0000001b1e1e7219 */ /* 0x000fe400000006ff */
[----:B------:R-:W-:Y:S01]  /*7f20*/  LOP3.LUT R5, R23, R32, RZ, 0xc0, !PT ;  /* 0x0000002017057212 */ /* 0x000fe200078ec0ff */
[----:B------:R-:W-:-:S04]  /*7f30*/  IMAD.MOV R10, RZ, RZ, -R6 ;  /* 0x000000ffff0a7224 */ /* 0x000fc800078e0a06 */
[----:B------:R-:W-:Y:S01]  /*7f40*/  IMAD R6, R30, R6, R5 ;  /* 0x000000061e067224 */ /* 0x000fe200078e0205 */
[----:B------:R-:W-:Y:S01]  /*7f50*/  LOP3.LUT R5, R8, R11, RZ, 0xc0, !PT ;  /* 0x0000000b08057212 */ /* 0x000fe200078ec0ff */
[----:B------:R-:W-:Y:S02]  /*7f60*/  @P0 IMAD R7, R9, R22, R4 ;  /* 0x0000001609070224 */ /* 0x000fe400078e0204 */
[----:B--2---:R-:W-:Y:S02]  /*7f70*/  IMAD R4, R10, R26, R25 ;  /* 0x0000001a0a047224 */ /* 0x004fe400078e0219 */
[----:B---3--:R-:W-:Y:S02]  /*7f80*/  IMAD R7, R6, R31, R7 ;  /* 0x0000001f06077224 */ /* 0x008fe400078e0207 */
[----:B------:R-:W-:Y:S02]  /*7f90*/  IMAD R4, R4, R20, R5 ;  /* 0x0000001404047224 */ /* 0x000fe400078e0205 */
[----:B------:R-:W-:-:S02]  /*7fa0*/  IMAD.MOV.U32 R8, RZ, RZ, 0x1 ;  /* 0x00000001ff087424 */ /* 0x000fc400078e00ff */
[----:B------:R-:W-:Y:S01]  /*7fb0*/  IMAD.MOV.U32 R6, RZ, RZ, R21 ;  /* 0x000000ffff067224 */ /* 0x000fe200078e0015 */
[----:B------:R-:W-:Y:S02]  /*7fc0*/  SEL R19, R4, R7, !P0 ;  /* 0x0000000704137207 */ /* 0x000fe40004000000 */
[----:B------:R-:W-:-:S07]  /*7fd0*/  SEL R20, R7, R4, !P0 ;  /* 0x0000000407147207 */ /* 0x000fce0004000000 */
.L_x_161:
[----:B------:R-:W-:-:S08]  /*7fe0*/  NOP ;  /* 0x0000000000007918 */ /* 0x000fd00000000000 */
[----:B------:R-:W0:-:S00]  /*7ff0*/  USETMAXREG.DEALLOC.CTAPOOL 0x28 ;  /* 0x00000028000079c8 */ /* 0x000e0000080e0500 */
[----:B0-----:R-:W-:-:S13]  /*8000*/  ISETP.NE.AND P0, PT, R3, RZ, PT ;  /* 0x000000ff0300720c */ /* 0x001fda0003f05270 */
[----:B------:R-:W-:Y:S05]  /*8010*/  @P0 EXIT ;  /* 0x000000000000094d */ /* 0x000fea0003800000 */
[----:B------:R-:W-:Y:S01]  /*8020*/  LOP3.LUT P0, RZ, R8, 0xff, RZ, 0xc0, !PT ;  /* 0x000000ff08ff7812 */ /* 0x000fe2000780c0ff */
[----:B------:R-:W-:Y:S02]  /*8030*/  IMAD.MOV.U32 R3, RZ, RZ, 0x1 ;  /* 0x00000001ff037424 */ /* 0x000fe400078e00ff */
[----:B------:R-:W-:-:S10]  /*8040*/  IMAD.MOV.U32 R8, RZ, RZ, RZ ;  /* 0x000000ffff087224 */ /* 0x000fd400078e00ff */
[----:B------:R-:W-:Y:S05]  /*8050*/  @!P0 BRA `(.L_x_164) ;  /* 0x0000000c00588947 */ /* 0x000fea0003800000 */
[----:B------:R-:W0:Y:S01]  /*8060*/  LDC R3, c[0x0][0x28c] ;  /* 0x0000a300ff037b82 */ /* 0x000e220000000800 */
[----:B------:R-:W-:Y:S01]  /*8070*/  ULDC UR5, c[0x0][0x658] ;  /* 0x0001960000057ab9 */ /* 0x000fe20000000800 */
[----:B------:R-:W-:Y:S01]  /*8080*/  UMOV UR6, 0xffffffff ;  /* 0xffffffff00067882 */ /* 0x000fe20000000000 */
[----:B------:R-:W-:Y:S01]  /*8090*/  BSSY B0, `(.L_x_164) ;  /* 0x00000d2000007945 */ /* 0x000fe20003800000 */
[----:B------:R-:W-:Y:S01]  /*80a0*/  USHF.L.U32 UR6, UR6, UR5, URZ ;  /* 0x0000000506067299 */ /* 0x000fe2000800063f */
[----:B------:R-:W-:Y:S01]  /*80b0*/  IMAD.MOV.U32 R10, RZ, RZ, 0x1 ;  /* 0x00000001ff0a7424 */ /* 0x000fe200078e00ff */
[----:B------:R-:W-:Y:S01]  /*80c0*/  LOP3.LUT R13, R18, 0x2, RZ, 0xfc, !PT ;  /* 0x00000002120d7812 */ /* 0x000fe200078efcff */
[----:B------:R-:W-:Y:S01]  /*80d0*/  IMAD.MOV.U32 R8, RZ, RZ, RZ ;  /* 0x000000ffff087224 */ /* 0x000fe200078e00ff */
[----:B------:R-:W1:Y:S01]  /*80e0*/  S2UR UR8, SR_CgaCtaId ;  /* 0x00000000000879c3 */ /* 0x000e620000008800 */
[----:B------:R-:W-:Y:S01]  /*80f0*/  ULDC UR4, c[0x0][0x600] ;  /* 0x0001800000047ab9 */ /* 0x000fe20000000800 */
[----:B------:R-:W-:Y:S01]  /*8100*/  UMOV UR7, 0x1 ;  /* 0x0000000100077882 */ /* 0x000fe20000000000 */
[----:B------:R-:W-:-:S02]  /*8110*/  UIADD3 UR4, UR4, -0x1, URZ ;  /* 0xffffffff04047890 */ /* 0x000fc4000fffe03f */
[----:B------:R-:W-:Y:S02]  /*8120*/  USHF.L.U32 UR5, UR7, UR5, URZ ;  /* 0x0000000507057299 */ /* 0x000fe4000800063f */
[----:B------:R-:W-:Y:S01]  /*8130*/  ULOP3.LUT UR6, URZ, UR6, URZ, 0x33, !UPT ;  /* 0x000000063f067292 */ /* 0x000fe2000f8e333f */
[----:B------:R-:W-:Y:S01]  /*8140*/  ULDC.64 UR30, c[0x0][0x198] ;  /* 0x00006600001e7ab9 */ /* 0x000fe20000000a00 */
[----:B0-----:R-:W-:-:S05]  /*8150*/  VIADD R3, R3, 0x7f ;  /* 0x0000007f03037836 */ /* 0x001fca0000000000 */
[----:B------:R-:W-:Y:S01]  /*8160*/  SHF.R.S32.HI R4, RZ, 0x1f, R3 ;  /* 0x0000001fff047819 */ /* 0x000fe20000011403 */
[----:B-1----:R-:W-:-:S03]  /*8170*/  IMAD.U32 R11, RZ, RZ, UR8 ;  /* 0x00000008ff0b7e24 */ /* 0x002fc6000f8e00ff */
[----:B------:R-:W-:Y:S01]  /*8180*/  LEA.HI R4, R4, R3, RZ, 0x7 ;  /* 0x0000000304047211 */ /* 0x000fe200078f38ff */
[----:B------:R-:W-:-:S03]  /*8190*/  IMAD.MOV.U32 R3, RZ, RZ, 0x1 ;  /* 0x00000001ff037424 */ /* 0x000fc600078e00ff */
[----:B------:R-:W-:-:S05]  /*81a0*/  SHF.R.S32.HI R9, RZ, 0x7, R4 ;  /* 0x00000007ff097819 */ /* 0x000fca0000011404 */
[----:B------:R-:W-:-:S07]  /*81b0*/  VIADD R12, R9, 0x1 ;  /* 0x00000001090c7836 */ /* 0x000fce0000000000 */
.L_x_175:
[----:B------:R-:W-:-:S03]  /*81c0*/  UMOV UR7, 0xffffffff ;  /* 0xffffffff00077882 */ /* 0x000fc60000000000 */
[----:B------:R-:W-:Y:S05]  /*81d0*/  BRA.DIV UR7, `(.L_x_165) ;  /* 0x0000000e07987947 */ /* 0x000fea000b800000 */
[----:B------:R-:W-:-:S13]  /*81e0*/  ELECT P6, URZ, PT ;  /* 0x00000000003f782f */ /* 0x000fda00038c0000 */
.L_x_184:
[----:B------:R-:W0:Y:S01]  /*81f0*/  LDC R4, c[0x0][0x28c] ;  /* 0x0000a300ff047b82 */ /* 0x000e220000000800 */
[----:B------:R-:W-:Y:S01]  /*8200*/  BSSY B1, `(.L_x_166) ;  /* 0x0000047000017945 */ /* 0x000fe20003800000 */
[----:B0-----:R-:W-:-:S13]  /*8210*/  ISETP.LT.OR P6, PT, R4, 0x1, !P6 ;  /* 0x000000010400780c */ /* 0x001fda00077c1670 */
[----:B------:R-:W-:Y:S05]  /*8220*/  @P6 BRA `(.L_x_167) ;  /* 0x0000000400106947 */ /* 0x000fea0003800000 */
[----:B------:R-:W-:Y:S02]  /*8230*/  IMAD R20, R20, 0x2, R11 ;  /* 0x0000000214147824 */ /* 0x000fe400078e020b */
[----:B------:R-:W-:Y:S02]  /*8240*/  IMAD.SHL.U32 R19, R19, 0x40, RZ ;  /* 0x0000004013137824 */ /* 0x000fe400078e00ff */
[----:B------:R-:W-:Y:S02]  /*8250*/  IMAD.MOV.U32 R22, RZ, RZ, RZ ;  /* 0x000000ffff167224 */ /* 0x000fe400078e00ff */
[----:B------:R-:W-:Y:S02]  /*8260*/  IMAD.MOV.U32 R4, RZ, RZ, R12 ;  /* 0x000000ffff047224 */ /* 0x000fe400078e000c */
[----:B------:R-:W-:Y:S02]  /*8270*/  IMAD.MOV.U32 R5, RZ, RZ, R3 ;  /* 0x000000ffff057224 */ /* 0x000fe400078e0003 */
[----:B------:R-:W-:-:S02]  /*8280*/  IMAD.MOV.U32 R14, RZ, RZ, R8 ;  /* 0x000000ffff0e7224 */ /* 0x000fc400078e0008 */
[----:B------:R-:W-:-:S07]  /*8290*/  IMAD.SHL.U32 R21, R20, 0x80, RZ ;  /* 0x0000008014157824 */ /* 0x000fce00078e00ff */
.L_x_170:
[----:B------:R-:W0:Y:S01]  /*82a0*/  S2UR UR7, SR_CgaCtaId ;  /* 0x00000000000779c3 */ /* 0x000e220000008800 */
[----:B------:R-:W-:Y:S02]  /*82b0*/  MOV R20, 0x400 ;  /* 0x0000040000147802 */ /* 0x000fe40000000f00 */
[----:B------:R-:W-:Y:S02]  /*82c0*/  SHF.L.U32 R7, R5, 0x1f, RZ ;  /* 0x0000001f05077819 */ /* 0x000fe400000006ff */
[----:B------:R-:W-:-:S13]  /*82d0*/  ISETP.NE.AND P1, PT, R0, RZ, PT ;  /* 0x000000ff0000720c */ /* 0x000fda0003f25270 */
[----:B------:R-:W1:Y:S01]  /*82e0*/  @!P1 LDC R15, c[0x0][0x500] ;  /* 0x00014000ff0f9b82 */ /* 0x000e620000000800 */
[----:B0-----:R-:W-:-:S05]  /*82f0*/  IMAD.U32 R11, RZ, RZ, UR7 ;  /* 0x00000007ff0b7e24 */ /* 0x001fca000f8e00ff */
[----:B------:R-:W-:-:S05]  /*8300*/  LEA R23, R11, R20, 0x18 ;  /* 0x000000140b177211 */ /* 0x000fca00078ec0ff */
[----:B------:R-:W-:-:S04]  /*8310*/  IMAD R20, R14, 0x8, R23 ;  /* 0x000000080e147824 */ /* 0x000fc800078e0217 */
[----:B------:R-:W0:Y:S02]  /*8320*/  SYNCS.PHASECHK.TRANS64.TRYWAIT P0, [R20+URZ+0x10], R7 ;  /* 0x00001007140075a7 */ /* 0x000e24000800017f */
[----:B01----:R-:W-:Y:S05]  /*8330*/  @!P0 BRA `(.L_x_168) ;  /* 0x0000000c00608947 */ /* 0x003fea0003800000 */
.L_x_185:
[----:B0-----:R-:W-:Y:S01]  /*8340*/  PRMT R7, R13, 0x9910, RZ ;  /* 0x000099100d077816 */ /* 0x001fe200000000ff */
[----:B------:R0:W-:Y:S03]  /*8350*/  @!P1 SYNCS.ARRIVE.TRANS64 RZ, [R20+URZ], R15 ;  /* 0x0000000f14ff99a7 */ /* 0x0001e6000800003f */
[----:B------:R-:W-:-:S13]  /*8360*/  ISETP.NE.AND P0, PT, R7, 0x2, PT ;  /* 0x000000020700780c */ /* 0x000fda0003f05270 */
[----:B0-----:R-:W-:Y:S05]  /*8370*/  @P0 BRA `(.L_x_169) ;  /* 0x0000000000040947 */ /* 0x001fea0003800000 */
[----:B------:R-:W-:Y:S01]  /*8380*/  BPT.TRAP 0x1 ;  /* 0x000000040000795c */ /* 0x000fe20000300000 */
.L_x_169:
[----:B------:R-:W-:Y:S01]  /*8390*/  IMAD R7, R14, 0x4, R11 ;  /* 0x000000040e077824 */ /* 0x000fe200078e020b */
[----:B------:R-:W-:Y:S01]  /*83a0*/  R2UR UR34, R22 ;  /* 0x00000000162272ca */ /* 0x000fe200000e0000 */
[----:B------:R-:W-:Y:S01]  /*83b0*/  VIADD R4, R4, 0xffffffff ;  /* 0xffffffff04047836 */ /* 0x000fe20000000000 */
[----:B------:R-:W-:Y:S01]  /*83c0*/  R2UR UR33, R20 ;  /* 0x00000000142172ca */ /* 0x000fe200000e0000 */
[----:B------:R-:W-:Y:S01]  /*83d0*/  IMAD.SHL.U32 R7, R7, 0x2000, RZ ;  /* 0x0000200007077824 */ /* 0x000fe200078e00ff */
[----:B------:R-:W-:Y:S01]  /*83e0*/  R2UR UR36, R6 ;  /* 0x00000000062472ca */ /* 0x000fe200000e0000 */
[----:B------:R-:W-:Y:S01]  /*83f0*/  UIADD3 UR14, UP0, UR30, 0xf0, URZ ;  /* 0x000000f01e0e7890 */ /* 0x000fe2000ff1e03f */
[----:B------:R-:W-:Y:S01]  /*8400*/  R2UR UR35, R21 ;  /* 0x00000000152372ca */ /* 0x000fe200000e0000 */
[--C-:B------:R-:W-:Y:S01]  /*8410*/  IMAD R7, R7, 0x2, R23.reuse ;  /* 0x0000000207077824 */ /* 0x100fe200078e0217 */
[----:B------:R-:W-:Y:S01]  /*8420*/  R2UR UR19, R19 ;  /* 0x00000000131372ca */ /* 0x000fe200000e0000 */
[----:B------:R-:W-:Y:S01]  /*8430*/  IMAD R23, R14, 0x4000, R23 ;  /* 0x000040000e177824 */ /* 0x000fe200078e0217 */
[----:B------:R-:W-:Y:S01]  /*8440*/  UIADD3 UR42, UP1, UR30, 0x1f0, URZ ;  /* 0x000001f01e2a7890 */ /* 0x000fe2000ff3e03f */
[----:B------:R-:W-:Y:S01]  /*8450*/  ISETP.GT.AND P1, PT, R4, 0x1, PT ;  /* 0x000000010400780c */ /* 0x000fe20003f24270 */
[----:B------:R-:W-:Y:S01]  /*8460*/  UIADD3.X UR15, URZ, UR31, URZ, UP0, !UPT ;  /* 0x0000001f3f0f7290 */ /* 0x000fe200087fe43f */
[----:B------:R-:W-:Y:S01]  /*8470*/  R2UR UR24, R7 ;  /* 0x00000000071872ca */ /* 0x000fe200000e0000 */
[----:B------:R-:W-:Y:S01]  /*8480*/  UIADD3 UR26, UR34, 0x40, URZ ;  /* 0x00000040221a7890 */ /* 0x000fe2000fffe03f */
[----:B------:R-:W-:Y:S01]  /*8490*/  R2UR UR8, R23 ;  /* 0x00000000170872ca */ /* 0x000fe200000e0000 */
[----:B------:R-:W-:Y:S01]  /*84a0*/  UIADD3.X UR43, URZ, UR31, URZ, UP1, !UPT ;  /* 0x0000001f3f2b7290 */ /* 0x000fe20008ffe43f */
[----:B------:R-:W-:Y:S01]  /*84b0*/  VIADD R14, R14, 0x1 ;  /* 0x000000010e0e7836 */ /* 0x000fe20000000000 */
[----:B------:R-:W-:Y:S01]  /*84c0*/  UMOV UR7, 0x30000 ;  /* 0x0003000000077882 */ /* 0x000fe20000000000 */
[----:B------:R-:W-:Y:S01]  /*84d0*/  UMOV UR22, 0x0 ;  /* 0x0000000000167882 */ /* 0x000fe20000000000 */
[----:B------:R-:W-:Y:S01]  /*84e0*/  UMOV UR23, 0x10000000 ;  /* 0x1000000000177882 */ /* 0x000fe20000000000 */
[----:B------:R-:W-:Y:S01]  /*84f0*/  UMOV UR25, UR33 ;  /* 0x0000002100197c82 */ /* 0x000fe20008000000 */
[----:B------:R-:W-:Y:S01]  /*8500*/  ISETP.NE.AND P0, PT, R14, 0x2, PT ;  /* 0x000000020e00780c */ /* 0x000fe20003f05270 */
[----:B------:R-:W-:Y:S01]  /*8510*/  UMOV UR28, UR36 ;  /* 0x00000024001c7c82 */ /* 0x000fe20008000000 */
[----:B------:R-:W-:Y:S01]  /*8520*/  UMOV UR27, UR35 ;  /* 0x00000023001b7c82 */ /* 0x000fe20008000000 */
[----:B------:R-:W-:Y:S01]  /*8530*/  UMOV UR17, UR33 ;  /* 0x0000002100117c82 */ /* 0x000fe20008000000 */
[----:B------:R-:W-:Y:S01]  /*8540*/  UIADD3 UR32, UR24, 0x100, URZ ;  /* 0x0000010018207890 */ /* 0x000fe2000fffe03f */
[----:B------:R-:W-:Y:S01]  /*8550*/  SEL R20, RZ, 0x1, P0 ;  /* 0x00000001ff147807 */ /* 0x000fe20000000000 */
[----:B------:R-:W-:Y:S01]  /*8560*/  UIADD3 UR24, UR24, 0x8100, URZ ;  /* 0x0000810018187890 */ /* 0x000fe2000fffe03f */
[----:B------:R-:W-:Y:S01]  /*8570*/  VIADD R22, R22, 0x80 ;  /* 0x0000008016167836 */ /* 0x000fe20000000000 */
[----:B------:R-:W-:Y:S01]  /*8580*/  UIADD3 UR16, UR8, 0x20100, URZ ;  /* 0x0002010008107890 */ /* 0x000fe2000fffe03f */
[----:B------:R-:W-:Y:S01]  /*8590*/  LOP3.LUT R5, R5, R20, RZ, 0x3c, !PT ;  /* 0x0000001405057212 */ /* 0x000fe200078e3cff */
[----:B------:R-:W-:Y:S01]  /*85a0*/  UIADD3 UR8, UR8, 0x22100, URZ ;  /* 0x0002210008087890 */ /* 0x000fe2000fffe03f */
[----:B------:R-:W-:Y:S01]  /*85b0*/  SEL R14, R14, RZ, P0 ;  /* 0x000000ff0e0e7207 */ /* 0x000fe20000000000 */
[----:B------:R-:W-:Y:S01]  /*85c0*/  UMOV UR18, UR34 ;  /* 0x0000002200127c82 */ /* 0x000fe20008000000 */
[----:B------:R-:W-:Y:S01]  /*85d0*/  UMOV UR20, UR36 ;  /* 0x0000002400147c82 */ /* 0x000fe20008000000 */
[----:B------:R0:W-:Y:S01]  /*85e0*/  UTMALDG.3D.MULTICAST [UR32], [UR14], UR7, desc[UR22] ;  /* 0x000016200e0073b4 */ /* 0x0001e20008011807 */
[----:B------:R-:W-:Y:S01]  /*85f0*/  UMOV UR9, UR33 ;  /* 0x0000002100097c82 */ /* 0x000fe20008000000 */
[----:B------:R-:W-:Y:S01]  /*8600*/  UMOV UR11, UR19 ;  /* 0x00000013000b7c82 */ /* 0x000fe20008000000 */
[----:B------:R-:W-:Y:S01]  /*8610*/  UMOV UR12, UR36 ;  /* 0x00000024000c7c82 */ /* 0x000fe20008000000 */
[----:B------:R-:W-:Y:S01]  /*8620*/  UMOV UR10, UR26 ;  /* 0x0000001a000a7c82 */ /* 0x000fe20008000000 */
[----:B------:R0:W-:Y:S01]  /*8630*/  UTMALDG.3D.MULTICAST [UR24], [UR14], UR7, desc[UR22] ;  /* 0x000016180e0073b4 */ /* 0x0001e20008011807 */
[----:B------:R0:W-:Y:S01]  /*8640*/  UTMALDG.3D [UR16], [UR42], desc[UR22] ;  /* 0x000016102a0075b4 */ /* 0x0001e20008011000 */
[----:B------:R0:W-:Y:S02]  /*8650*/  UTMALDG.3D [UR8], [UR42], desc[UR22] ;  /* 0x000016082a0075b4 */ /* 0x0001e40008011000 */
[----:B0-----:R-:W-:Y:S05]  /*8660*/  @P1 BRA `(.L_x_170) ;  /* 0xfffffffc000c1947 */ /* 0x001fea000383ffff */
.L_x_167:
[----:B------:R-:W-:Y:S05]  /*8670*/  BSYNC B1 ;  /* 0x0000000000017941 */ /* 0x000fea0003800000 */
.L_x_166:
[----:B------:R-:W-:Y:S01]  /*8680*/  LOP3.LUT P1, RZ, R10, 0xff, RZ, 0xc0, !PT ;  /* 0x000000ff0aff7812 */ /* 0x000fe2000782c0ff */
[----:B------:R-:W-:Y:S01]  /*8690*/  IMAD.IADD R8, R9, 0x1, R8 ;  /* 0x0000000109087824 */ /* 0x000fe200078e0208 */
[----:B------:R-:W-:Y:S01]  /*86a0*/  IADD3 R16, P2, R16, UR38, RZ ;  /* 0x0000002610107c10 */ /* 0x000fe2000ff5e0ff */
[----:B------:R-:W-:Y:S01]  /*86b0*/  ULDC.64 UR8, c[0x0][0x650] ;  /* 0x0001940000087ab9 */ /* 0x000fe20000000a00 */
[----:B------:R-:W-:Y:S01]  /*86c0*/  BSSY B1, `(.L_x_171) ;  /* 0x000006c000017945 */ /* 0x000fe20003800000 */
[----:B------:R-:W-:Y:S01]  /*86d0*/  IMAD.MOV.U32 R20, RZ, RZ, -0x1 ;  /* 0xffffffffff147424 */ /* 0x000fe200078e00ff */
[----:B------:R-:W-:Y:S01]  /*86e0*/  SHF.R.U32.HI R4, RZ, 0x1, R8 ;  /* 0x00000001ff047819 */ /* 0x000fe20000011608 */
[----:B------:R-:W-:Y:S01]  /*86f0*/  IMAD.MOV.U32 R19, RZ, RZ, -0x1 ;  /* 0xffffffffff137424 */ /* 0x000fe200078e00ff */
[----:B------:R-:W-:Y:S02]  /*8700*/  ISETP.GT.U32.AND P0, PT, R8, 0x1, PT ;  /* 0x000000010800780c */ /* 0x000fe40003f04070 */
[----:B------:R-:W-:-:S02]  /*8710*/  LOP3.LUT R4, R4, 0x1, RZ, 0xc0, !PT ;  /* 0x0000000104047812 */ /* 0x000fc400078ec0ff */
[----:B------:R-:W-:Y:S01]  /*8720*/  ISETP.LT.U32.AND P0, PT, R9, 0x2, P0 ;  /* 0x000000020900780c */ /* 0x000fe20000701070 */
[----:B------:R-:W0:Y:S01]  /*8730*/  @P1 S2R R11, SR_CgaCtaId ;  /* 0x00000000000b1919 */ /* 0x000e220000008800 */
[----:B------:R-:W-:Y:S02]  /*8740*/  @P1 MOV R6, 0x400 ;  /* 0x0000040000061802 */ /* 0x000fe40000000f00 */
[----:B------:R-:W-:Y:S02]  /*8750*/  IADD3.X R17, R17, UR41, RZ, P2, !PT ;  /* 0x0000002911117c10 */ /* 0x000fe400097fe4ff */
[----:B------:R-:W-:Y:S02]  /*8760*/  ISETP.GE.U32.AND P2, PT, R16, UR8, PT ;  /* 0x0000000810007c0c */ /* 0x000fe4000bf46070 */
[----:B------:R-:W-:Y:S02]  /*8770*/  LOP3.LUT R8, R8, 0x1, RZ, 0xc0, !PT ;  /* 0x0000000108087812 */ /* 0x000fe400078ec0ff */
[----:B------:R-:W-:-:S02]  /*8780*/  PRMT R10, RZ, 0x7610, R10 ;  /* 0x00007610ff0a7816 */ /* 0x000fc4000000000a */
[----:B0-----:R-:W-:-:S04]  /*8790*/  @P1 LEA R6, R11, R6, 0x18 ;  /* 0x000000060b061211 */ /* 0x001fc800078ec0ff */
[----:B------:R0:W-:Y:S01]  /*87a0*/  @P1 SYNCS.ARRIVE.TRANS64.A1T0 RZ, [R6+URZ+0x38], RZ ;  /* 0x000038ff06ff19a7 */ /* 0x0001e2000810003f */
[----:B------:R-:W-:Y:S02]  /*87b0*/  ISETP.NE.U32.AND P1, PT, R4, 0x1, PT ;  /* 0x000000010400780c */ /* 0x000fe40003f25070 */
[----:B------:R-:W-:Y:S02]  /*87c0*/  SEL R4, RZ, 0x1, !P0 ;  /* 0x00000001ff047807 */ /* 0x000fe40004000000 */
[----:B------:R-:W-:Y:S02]  /*87d0*/  ISETP.GE.U32.AND.EX P0, PT, R17, UR9, PT, P2 ;  /* 0x0000000911007c0c */ /* 0x000fe4000bf06120 */
[----:B------:R-:W-:Y:S01]  /*87e0*/  ISETP.GT.U32.AND P1, PT, R9, 0x1, !P1 ;  /* 0x000000010900780c */ /* 0x000fe20004f24070 */
[----:B0-----:R-:W-:-:S03]  /*87f0*/  IMAD.MOV.U32 R6, RZ, RZ, -0x1 ;  /* 0xffffffffff067424 */ /* 0x001fc600078e00ff */
[----:B------:R-:W-:-:S04]  /*8800*/  SEL R5, RZ, 0x1, !P1 ;  /* 0x00000001ff057807 */ /* 0x000fc80004800000 */
[--C-:B------:R-:W-:Y:S02]  /*8810*/  LOP3.LUT R3, R5, R3, R4.reuse, 0x96, !PT ;  /* 0x0000000305037212 */ /* 0x100fe400078e9604 */
[----:B------:R-:W-:Y:S01]  /*8820*/  PRMT R4, RZ, 0x7610, R4 ;  /* 0x00007610ff047816 */ /* 0x000fe20000000004 */
[----:B------:R-:W-:Y:S06]  /*8830*/  @P0 BRA `(.L_x_172) ;  /* 0x0000000400500947 */ /* 0x000fec0003800000 */
[----:B------:R-:W0:Y:S01]  /*8840*/  S2R R19, SR_CTAID.X ;  /* 0x0000000000137919 */ /* 0x000e220000002500 */
[----:B------:R-:W-:Y:S01]  /*8850*/  ULDC.64 UR8, c[0x0][0x628] ;  /* 0x00018a0000087ab9 */ /* 0x000fe20000000a00 */
[----:B------:R-:W1:Y:S01]  /*8860*/  LDC R20, c[0x0][0x144] ;  /* 0x00005100ff147b82 */ /* 0x000e620000000800 */
[----:B------:R-:W-:Y:S01]  /*8870*/  ISETP.NE.U32.AND P0, PT, RZ, UR8, PT ;  /* 0x00000008ff007c0c */ /* 0x000fe2000bf05070 */
[----:B------:R-:W2:Y:S01]  /*8880*/  S2R R14, SR_CTAID.Y ;  /* 0x00000000000e7919 */ /* 0x000ea20000002600 */
[----:B------:R-:W-:Y:S01]  /*8890*/  ULDC UR10, c[0x0][0x630] ;  /* 0x00018c00000a7ab9 */ /* 0x000fe20000000800 */
[----:B------:R-:W-:Y:S01]  /*88a0*/  ULDC UR11, c[0x0][0x150] ;  /* 0x00005400000b7ab9 */ /* 0x000fe20000000800 */
[----:B------:R-:W-:Y:S01]  /*88b0*/  ISETP.NE.AND.EX P0, PT, RZ, UR9, PT, P0 ;  /* 0x00000009ff007c0c */ /* 0x000fe2000bf05300 */
[----:B------:R-:W-:Y:S02]  /*88c0*/  IMAD.MOV.U32 R4, RZ, RZ, R16 ;  /* 0x000000ffff047224 */ /* 0x000fe400078e0010 */
[----:B------:R-:W-:Y:S01]  /*88d0*/  IMAD.MOV.U32 R5, RZ, RZ, R17 ;  /* 0x000000ffff057224 */ /* 0x000fe200078e0011 */
[----:B0-----:R-:W-:-:S09]  /*88e0*/  I2FP.F32.U32 R21, R19 ;  /* 0x0000001300157245 */ /* 0x001fd20000201000 */
[----:B------:R-:W-:Y:S05]  /*88f0*/  @!P0 BRA `(.L_x_173) ;  /* 0x0000000000288947 */ /* 0x000fea0003800000 */
[----:B------:R-:W-:Y:S02]  /*8900*/  ULDC UR7, c[0x0][0x634] ;  /* 0x00018d0000077ab9 */ /* 0x000fe40000000800 */
[----:B------:R-:W-:-:S05]  /*8910*/  IADD3 R5, P0, R16, UR7, RZ ;  /* 0x0000000710057c10 */ /* 0x000fca000ff1e0ff */
[----:B------:R-:W-:-:S04]  /*8920*/  IMAD.X R15, RZ, RZ, R17, P0 ;  /* 0x000000ffff0f7224 */ /* 0x000fc800000e0611 */
[----:B------:R-:W-:-:S04]  /*8930*/  IMAD.WIDE.U32 R6, R15, UR8, RZ ;  /* 0x000000080f067c25 */ /* 0x000fc8000f8e00ff */
[----:B------:R-:W-:-:S04]  /*8940*/  IMAD.WIDE.U32 R6, P0, R5, UR9, R6 ;  /* 0x0000000905067c25 */ /* 0x000fc8000f800006 */
[----:B------:R-:W-:-:S04]  /*8950*/  IMAD.WIDE.U32 R4, R5, UR8, RZ ;  /* 0x0000000805047c25 */ /* 0x000fc8000f8e00ff */
[----:B------:R-:W-:Y:S01]  /*8960*/  IMAD.MOV.U32 R4, RZ, RZ, R7 ;  /* 0x000000ffff047224 */ /* 0x000fe200078e0007 */
[----:B------:R-:W-:Y:S01]  /*8970*/  IADD3 RZ, P1, R5, R6, RZ ;  /* 0x0000000605ff7210 */ /* 0x000fe20007f3e0ff */
[----:B------:R-:W-:-:S04]  /*8980*/  IMAD.X R5, RZ, RZ, RZ, P0 ;  /* 0x000000ffff057224 */ /* 0x000fc800000e06ff */
[----:B------:R-:W-:-:S08]  /*8990*/  IMAD.WIDE.U32.X R4, R15, UR9, R4, P1 ;  /* 0x000000090f047c25 */ /* 0x000fd000088e0404 */
.L_x_173:
[----:B------:R-:W-:Y:S01]  /*89a0*/  FMUL R21, R21, UR11 ;  /* 0x0000000b15157c20 */ /* 0x000fe20008400000 */
[--C-:B------:R-:W-:Y:S01]  /*89b0*/  SHF.R.U64 R15, R4, UR10, R5.reuse ;  /* 0x0000000a040f7c19 */ /* 0x100fe20008001205 */
[----:B------:R-:W-:Y:S01]  /*89c0*/  ULDC.64 UR8, c[0x0][0x620] ;  /* 0x0001880000087ab9 */ /* 0x000fe20000000a00 */
[----:B------:R-:W-:Y:S01]  /*89d0*/  SHF.R.U32.HI R4, RZ, UR10, R5 ;  /* 0x0000000aff047c19 */ /* 0x000fe20008011605 */
[----:B------:R-:W-:Y:S01]  /*89e0*/  ULDC.64 UR10, c[0x0][0x640] ;  /* 0x00019000000a7ab9 */ /* 0x000fe20000000a00 */
[----:B------:R-:W-:Y:S01]  /*89f0*/  IADD3 R5, P0, RZ, -R15, RZ ;  /* 0x8000000fff057210 */ /* 0x000fe20007f1e0ff */
[----:B------:R-:W0:Y:S01]  /*8a00*/  F2I.U32.TRUNC.NTZ R21, R21 ;  /* 0x0000001500157305 */ /* 0x000e22000020f000 */
[----:B------:R-:W-:-:S03]  /*8a10*/  ULDC UR7, c[0x0][0x618] ;  /* 0x0001860000077ab9 */ /* 0x000fc60000000800 */
[----:B------:R-:W-:Y:S01]  /*8a20*/  IMAD.X R4, RZ, RZ, ~R4, P0 ;  /* 0x000000ffff047224 */ /* 0x000fe200000e0e04 */
[----:B------:R-:W-:-:S03]  /*8a30*/  ISETP.NE.U32.AND P0, PT, RZ, UR10, PT ;  /* 0x0000000aff007c0c */ /* 0x000fc6000bf05070 */
[----:B------:R-:W-:Y:S01]  /*8a40*/  IMAD R4, R4, UR8, RZ ;  /* 0x0000000804047c24 */ /* 0x000fe2000f8e02ff */
[----:B------:R-:W-:-:S03]  /*8a50*/  ISETP.NE.AND.EX P0, PT, RZ, UR11, PT, P0 ;  /* 0x0000000bff007c0c */ /* 0x000fc6000bf05300 */
[C---:B------:R-:W-:Y:S02]  /*8a60*/  IMAD R7, R5.reuse, UR9, R4 ;  /* 0x0000000905077c24 */ /* 0x040fe4000f8e0204 */
[----:B------:R-:W-:Y:S01]  /*8a70*/  IMAD.WIDE.U32 R4, R5, UR8, R16 ;  /* 0x0000000805047c25 */ /* 0x000fe2000f8e0010 */
[----:B------:R-:W-:-:S03]  /*8a80*/  ULDC UR8, c[0x0][0x154] ;  /* 0x0000550000087ab9 */ /* 0x000fc60000000800 */
[----:B0-----:R-:W-:Y:S02]  /*8a90*/  IMAD.MOV R6, RZ, RZ, -R21 ;  /* 0x000000ffff067224 */ /* 0x001fe400078e0a15 */
[----:B------:R-:W0:Y:S01]  /*8aa0*/  LDC R21, c[0x0][0x148] ;  /* 0x00005200ff157b82 */ /* 0x000e220000000800 */
[----:B------:R-:W-:Y:S02]  /*8ab0*/  IMAD.IADD R5, R5, 0x1, R7 ;  /* 0x0000000105057824 */ /* 0x000fe400078e0207 */
[----:B-1----:R-:W-:Y:S01]  /*8ac0*/  IMAD R19, R20, R6, R19 ;  /* 0x0000000614137224 */ /* 0x002fe200078e0213 */
[----:B--2---:R-:W-:Y:S02]  /*8ad0*/  I2FP.F32.U32 R6, R14 ;  /* 0x0000000e00067245 */ /* 0x004fe40000201000 */
[--C-:B------:R-:W-:Y:S02]  /*8ae0*/  SHF.R.U64 R20, R4, UR7, R5.reuse ;  /* 0x0000000704147c19 */ /* 0x100fe40008001205 */
[----:B------:R-:W-:Y:S01]  /*8af0*/  SHF.R.U32.HI R5, RZ, UR7, R5 ;  /* 0x00000007ff057c19 */ /* 0x000fe20008011605 */
[----:B------:R-:W-:Y:S01]  /*8b00*/  FMUL R6, R6, UR8 ;  /* 0x0000000806067c20 */ /* 0x000fe20008400000 */
[----:B------:R-:W-:-:S02]  /*8b10*/  ULDC UR7, c[0x0][0x608] ;  /* 0x0001820000077ab9 */ /* 0x000fc40000000800 */
[--C-:B------:R-:W-:Y:S01]  /*8b20*/  SHF.R.U64 R23, R20, UR7, R5.reuse ;  /* 0x0000000714177c19 */ /* 0x100fe20008001205 */
[----:B------:R1:W2:Y:S01]  /*8b30*/  F2I.U32.TRUNC.NTZ R24, R6 ;  /* 0x0000000600187305 */ /* 0x0002a2000020f000 */
[----:B------:R-:W-:Y:S01]  /*8b40*/  SHF.R.U32.HI R4, RZ, UR7, R5 ;  /* 0x00000007ff047c19 */ /* 0x000fe20008011605 */
[----:B------:R-:W-:-:S03]  /*8b50*/  ULDC UR7, c[0x0][0x658] ;  /* 0x0001960000077ab9 */ /* 0x000fc60000000800 */
[--C-:B------:R-:W-:Y:S02]  /*8b60*/  SHF.R.U64 R22, R23, UR7, R4.reuse ;  /* 0x0000000717167c19 */ /* 0x100fe40008001204 */
[----:B------:R-:W-:-:S03]  /*8b70*/  SHF.R.U32.HI R25, RZ, UR7, R4 ;  /* 0x00000007ff197c19 */ /* 0x000fc60008011604 */
[----:B------:R-:W-:Y:S02]  /*8b80*/  IMAD.MOV.U32 R4, RZ, RZ, R22 ;  /* 0x000000ffff047224 */ /* 0x000fe400078e0016 */
[----:B------:R-:W-:Y:S01]  /*8b90*/  IMAD.MOV.U32 R5, RZ, RZ, R25 ;  /* 0x000000ffff057224 */ /* 0x000fe200078e0019 */
[----:B-1----:R-:W-:Y:S06]  /*8ba0*/  @!P0 BRA `(.L_x_174) ;  /* 0x0000000000288947 */ /* 0x002fec0003800000 */
        /* <DEDUP_REMOVED lines=10> */
.L_x_174:
[----:B------:R-:W-:Y:S01]  /*8c50*/  ISETP.NE.AND P0, PT, R2, 0x1, PT ;  /* 0x000000010200780c */ /* 0x000fe20003f05270 */
[----:B------:R-:W-:Y:S01]  /*8c60*/  ULDC UR7, c[0x0][0x648] ;  /* 0x0001920000077ab9 */ /* 0x000fe20000000800 */
[----:B------:R-:W-:Y:S01]  /*8c70*/  LOP3.LUT R23, R23, UR6, RZ, 0xc0, !PT ;  /* 0x0000000617177c12 */ /* 0x000fe2000f8ec0ff */
[----:B--2---:R-:W-:Y:S01]  /*8c80*/  IMAD.MOV R24, RZ, RZ, -R24 ;  /* 0x000000ffff187224 */ /* 0x004fe200078e0a18 */
[----:B------:R-:W-:Y:S01]  /*8c90*/  SHF.R.U64 R4, R4, UR7, R5 ;  /* 0x0000000704047c19 */ /* 0x000fe20008001205 */
[----:B------:R-:W-:Y:S01]  /*8ca0*/  ULDC UR7, c[0x0][0x638] ;  /* 0x00018e0000077ab9 */ /* 0x000fe20000000800 */
[----:B------:R-:W-:Y:S01]  /*8cb0*/  LOP3.LUT R7, R20, UR4, RZ, 0xc0, !PT ;  /* 0x0000000414077c12 */ /* 0x000fe2000f8ec0ff */
[----:B------:R-:W-:Y:S01]  /*8cc0*/  ULDC UR8, c[0x0][0x610] ;  /* 0x0001840000087ab9 */ /* 0x000fe20000000800 */
[----:B------:R-:W-:Y:S02]  /*8cd0*/  IMAD.MOV.U32 R6, RZ, RZ, R15 ;  /* 0x000000ffff067224 */ /* 0x000fe400078e000f */
[----:B------:R-:W-:-:S02]  /*8ce0*/  IMAD.MOV R5, RZ, RZ, -R4 ;  /* 0x000000ffff057224 */ /* 0x000fc400078e0a04 */
[----:B------:R-:W-:Y:S02]  /*8cf0*/  IMAD R4, R4, UR5, R23 ;  /* 0x0000000504047c24 */ /* 0x000fe4000f8e0217 */
[----:B0-----:R-:W-:Y:S02]  /*8d00*/  @P0 IMAD R19, R21, R24, R14 ;  /* 0x0000001815130224 */ /* 0x001fe400078e020e */
[----:B------:R-:W-:Y:S01]  /*8d10*/  IMAD R22, R5, UR7, R22 ;  /* 0x0000000705167c24 */ /* 0x000fe2000f8e0216 */
[----:B------:R-:W-:Y:S01]  /*8d20*/  ULDC UR7, c[0x0][0x600] ;  /* 0x0001800000077ab9 */ /* 0x000fe20000000800 */
[----:B------:R-:W-:Y:S02]  /*8d30*/  IMAD R20, R4, UR8, R19 ;  /* 0x0000000804147c24 */ /* 0x000fe4000f8e0213 */
[----:B------:R-:W-:Y:S02]  /*8d40*/  IMAD R5, R22, UR7, R7 ;  /* 0x0000000716057c24 */ /* 0x000fe4000f8e0207 */
[----:B------:R-:W-:-:S03]  /*8d50*/  IMAD.MOV.U32 R4, RZ, RZ, 0x1 ;  /* 0x00000001ff047424 */ /* 0x000fc600078e00ff */
[----:B------:R-:W-:Y:S02]  /*8d60*/  SEL R19, R5, R20, !P0 ;  /* 0x0000001405137207 */ /* 0x000fe40004000000 */
[----:B------:R-:W-:-:S07]  /*8d70*/  SEL R20, R20, R5, !P0 ;  /* 0x0000000514147207 */ /* 0x000fce0004000000 */
.L_x_172:
[----:B------:R-:W-:Y:S05]  /*8d80*/  BSYNC B1 ;  /* 0x0000000000017941 */ /* 0x000fea0003800000 */
.L_x_171:
[----:B------:R-:W-:-:S13]  /*8d90*/  LOP3.LUT P0, RZ, R4, 0xff, RZ, 0xc0, !PT ;  /* 0x000000ff04ff7812 */ /* 0x000fda000780c0ff */
[----:B------:R-:W-:Y:S05]  /*8da0*/  @P0 BRA `(.L_x_175) ;  /* 0xfffffff400040947 */ /* 0x000fea000383ffff */
[----:B------:R-:W-:Y:S05]  /*8db0*/  BSYNC B0 ;  /* 0x0000000000007941 */ /* 0x000fea0003800000 */
.L_x_164:
[----:B------:R-:W-:-:S03]  /*8dc0*/  UMOV UR7, 0xffffffff ;  /* 0xffffffff00077882 */ /* 0x000fc60000000000 */
[----:B------:R-:W-:Y:S05]  /*8dd0*/  BRA.DIV UR7, `(.L_x_176) ;  /* 0x0000000207cc7947 */ /* 0x000fea000b800000 */
[----:B------:R-:W-:-:S13]  /*8de0*/  ELECT P6, URZ, PT ;  /* 0x00000000003f782f */ /* 0x000fda00038c0000 */
.L_x_188:
[----:B------:R-:W-:Y:S04]  /*8df0*/  BSSY B0, `(.L_x_177) ;  /* 0x0000019000007945 */ /* 0x000fe80003800000 */
[----:B------:R-:W-:Y:S05]  /*8e00*/  @!P6 BRA `(.L_x_178) ;  /* 0x00000000005ce947 */ /* 0x000fea0003800000 */
[----:B------:R-:W-:-:S04]  /*8e10*/  LOP3.LUT R18, R18, 0x2, RZ, 0xfc, !PT ;  /* 0x0000000212127812 */ /* 0x000fc800078efcff */
[----:B------:R-:W-:-:S13]  /*8e20*/  ISETP.NE.AND P0, PT, R18, 0x3, PT ;  /* 0x000000031200780c */ /* 0x000fda0003f05270 */
[----:B------:R-:W-:Y:S05]  /*8e30*/  @!P0 BRA `(.L_x_179) ;  /* 0x0000000000048947 */ /* 0x000fea0003800000 */
[----:B------:R-:W-:Y:S01]  /*8e40*/  BPT.TRAP 0x1 ;  /* 0x000000040000795c */ /* 0x000fe20000300000 */
.L_x_179:
[----:B------:R-:W0:Y:S01]  /*8e50*/  S2R R5, SR_CgaCtaId ;  /* 0x0000000000057919 */ /* 0x000e220000008800 */
[----:B------:R-:W-:Y:S02]  /*8e60*/  MOV R0, 0x400 ;  /* 0x0000040000007802 */ /* 0x000fe40000000f00 */
[----:B------:R-:W-:Y:S02]  /*8e70*/  SHF.L.U32 R2, R3, 0x1f, RZ ;  /* 0x0000001f03027819 */ /* 0x000fe400000006ff */
[----:B0-----:R-:W-:-:S05]  /*8e80*/  LEA R5, R5, R0, 0x18 ;  /* 0x0000000005057211 */ /* 0x001fca00078ec0ff */
[----:B------:R-:W-:-:S04]  /*8e90*/  VIADD R5, R5, 0x10 ;  /* 0x0000001005057836 */ /* 0x000fc80000000000 */
[C---:B------:R-:W-:Y:S02]  /*8ea0*/  IMAD R7, R8.reuse, 0x8, R5 ;  /* 0x0000000808077824 */ /* 0x040fe400078e0205 */
[----:B------:R-:W-:Y:S02]  /*8eb0*/  VIADD R8, R8, 0x1 ;  /* 0x0000000108087836 */ /* 0x000fe40000000000 */
[----:B------:R-:W0:Y:S03]  /*8ec0*/  SYNCS.PHASECHK.TRANS64.TRYWAIT P0, [R7+URZ], R2 ;  /* 0x00000002070075a7 */ /* 0x000e26000800017f */
[----:B------:R-:W-:-:S04]  /*8ed0*/  ISETP.NE.AND P1, PT, R8, 0x2, PT ;  /* 0x000000020800780c */ /* 0x000fc80003f25270 */
[----:B------:R-:W-:Y:S02]  /*8ee0*/  SEL R0, RZ, 0x1, P1 ;  /* 0x00000001ff007807 */ /* 0x000fe40000800000 */
[----:B------:R-:W-:Y:S02]  /*8ef0*/  SEL R8, R8, RZ, P1 ;  /* 0x000000ff08087207 */ /* 0x000fe40000800000 */
[----:B------:R-:W-:Y:S01]  /*8f00*/  LOP3.LUT R0, R3, R0, RZ, 0x3c, !PT ;  /* 0x0000000003007212 */ /* 0x000fe200078e3cff */
[----:B0-----:R-:W-:Y:S06]  /*8f10*/  @!P0 BRA `(.L_x_180) ;  /* 0x00000000009c8947 */ /* 0x001fec0003800000 */
.L_x_189:
[----:B------:R-:W-:Y:S01]  /*8f20*/  IMAD R5, R8, 0x8, R5 ;  /* 0x0000000808057824 */ /* 0x000fe200078e0205 */
[----:B------:R-:W-:-:S07]  /*8f30*/  SHF.L.U32 R0, R0, 0x1f, RZ ;  /* 0x0000001f00007819 */ /* 0x000fce00000006ff */
.L_x_181:
[----:B-1----:R1:W2:Y:S02]  /*8f40*/  SYNCS.PHASECHK.TRANS64.TRYWAIT P0, [R5+URZ], R0 ;  /* 0x00000000050075a7 */ /* 0x0022a4000800017f */
[----:B--2---:R-:W-:Y:S05]  /*8f50*/  @!P0 NANOSLEEP.SYNCS 0x989680 ;  /* 0x009896800000895d */ /* 0x004fea0003900000 */
[----:B------:R-:W2:Y:S02]  /*8f60*/  @!P0 SYNCS.PHASECHK.TRANS64 P0, [R5+URZ], R0 ;  /* 0x00000000050085a7 */ /* 0x000ea4000800007f */
[----:B--2---:R-:W-:Y:S05]  /*8f70*/  @!P0 BRA `(.L_x_181) ;  /* 0xfffffffc00f08947 */ /* 0x004fea000383ffff */
.L_x_178:
[----:B------:R-:W-:Y:S05]  /*8f80*/  BSYNC B0 ;  /* 0x0000000000007941 */ /* 0x000fea0003800000 */
.L_x_177:
[----:B------:R-:W-:Y:S05]  /*8f90*/  EXIT ;  /* 0x000000000000794d */ /* 0x000fea0003800000 */
.L_x_21:
[----:B-1----:R1:W2:Y:S02]  /*8fa0*/  SYNCS.PHASECHK.TRANS64.TRYWAIT P1, [R3+URZ], R0 ;  /* 0x00000000030075a7 */ /* 0x0022a4000802017f */
[----:B--2---:R-:W-:Y:S05]  /*8fb0*/  @!P1 NANOSLEEP.SYNCS 0x989680 ;  /* 0x009896800000995d */ /* 0x004fea0003900000 */
[----:B------:R-:W2:Y:S02]  /*8fc0*/  @!P1 SYNCS.PHASECHK.TRANS64 P1, [R3+URZ], R0 ;  /* 0x00000000030095a7 */ /* 0x000ea4000802007f */
[----:B--2---:R-:W-:Y:S05]  /*8fd0*/  @!P1 BRA `(.L_x_21) ;  /* 0xfffffffc00f09947 */ /* 0x004fea000383ffff */
[----:B------:R-:W-:Y:S05]  /*8fe0*/  BRA `(.L_x_20) ;  /* 0xffffff8400d47947 */ /* 0x000fea000383ffff */
.L_x_26:
[----:B-1----:R1:W2:Y:S02]  /*8ff0*/  SYNCS.PHASECHK.TRANS64.TRYWAIT P1, [R5+URZ], R4 ;  /* 0x00000004050075a7 */ /* 0x0022a4000802017f */
[----:B--2---:R-:W-:Y:S05]  /*9000*/  @!P1 NANOSLEEP.SYNCS 0x989680 ;  /* 0x009896800000995d */ /* 0x004fea0003900000 */
[----:B------:R-:W2:Y:S02]  /*9010*/  @!P1 SYNCS.PHASECHK.TRANS64 P1, [R5+URZ], R4 ;  /* 0x00000004050095a7 */ /* 0x000ea4000802007f */
[----:B--2---:R-:W-:Y:S05]  /*9020*/  @!P1 BRA `(.L_x_26) ;  /* 0xfffffffc00f09947 */ /* 0x004fea000383ffff */
[----:B------:R-:W-:Y:S05]  /*9030*/  BRA `(.L_x_25) ;  /* 0xffffff8c00e47947 */ /* 0x000fea000383ffff */
.L_x_165:
[----:B------:R-:W-:Y:S01]  /*9040*/  BSSY B1, `(.L_x_182) ;  /* 0x0000006000017945 */ /* 0x000fe20003800000 */
[----:B------:R-:W-:-:S07]  /*9050*/  IMAD.MOV.U32 R15, RZ, RZ, -0x1 ;  /* 0xffffffffff0f7424 */ /* 0x000fce00078e00ff */
[----:B------:R-:W-:Y:S05]  /*9060*/  WARPSYNC.COLLECTIVE R15, `(.L_x_183) ;  /* 0x000000000f0c7348 */ /* 0x000fea0003c00000 */
[----:B------:R-:W-:Y:S02]  /*9070*/  ELECT P6, UR62, PT ;  /* 0x00000000003e782f */ /* 0x000fe400038c0000 */
[----:B------:R-:W-:Y:S01]  /*9080*/  MOV R14, UR62 ;  /* 0x0000003e000e7c02 */ /* 0x000fe20008000f00 */
[----:B------:R-:W-:Y:S10]  /*9090*/  ENDCOLLECTIVE ;  /* 0x000000000000791b */ /* 0x000ff40003800000 */
.L_x_183:
[----:B------:R-:W-:Y:S05]  /*90a0*/  BSYNC B1 ;  /* 0x0000000000017941 */ /* 0x000fea0003800000 */
.L_x_182:
[----:B------:R-:W-:Y:S05]  /*90b0*/  BRA `(.L_x_184) ;  /* 0xfffffff0004c7947 */ /* 0x000fea000383ffff */
.L_x_168:
[----:B0-----:R0:W1:Y:S02]  /*90c0*/  SYNCS.PHASECHK.TRANS64.TRYWAIT P0, [R20+URZ+0x10], R7 ;  /* 0x00001007140075a7 */ /* 0x001064000800017f */
[----:B-1----:R-:W-:Y:S05]  /*90d0*/  @!P0 NANOSLEEP.SYNCS 0x989680 ;  /* 0x009896800000895d */ /* 0x002fea0003900000 */
[----:B------:R-:W1:Y:S02]  /*90e0*/  @!P0 SYNCS.PHASECHK.TRANS64 P0, [R20+URZ+0x10], R7 ;  /* 0x00001007140085a7 */ /* 0x000e64000800007f */
[----:B-1----:R-:W-:Y:S05]  /*90f0*/  @!P0 BRA `(.L_x_168) ;  /* 0xfffffffc00f08947 */ /* 0x002fea000383ffff */
[----:B------:R-:W-:Y:S05]  /*9100*/  BRA `(.L_x_185) ;  /* 0xfffffff0008c7947 */ /* 0x000fea000383ffff */
.L_x_176:
[----:B------:R-:W-:Y:S01]  /*9110*/  BSSY B0, `(.L_x_186) ;  /* 0x0000006000007945 */ /* 0x000fe20003800000 */
[----:B------:R-:W-:-:S07]  /*9120*/  IMAD.MOV.U32 R15, RZ, RZ, -0x1 ;  /* 0xffffffffff0f7424 */ /* 0x000fce00078e00ff */
[----:B------:R-:W-:Y:S05]  /*9130*/  WARPSYNC.COLLECTIVE R15, `(.L_x_187) ;  /* 0x000000000f0c7348 */ /* 0x000fea0003c00000 */
[----:B------:R-:W-:Y:S02]  /*9140*/  ELECT P6, UR62, PT ;  /* 0x00000000003e782f */ /* 0x000fe400038c0000 */
[----:B------:R-:W-:Y:S01]  /*9150*/  MOV R14, UR62 ;  /* 0x0000003e000e7c02 */ /* 0x000fe20008000f00 */
[----:B------:R-:W-:Y:S10]  /*9160*/  ENDCOLLECTIVE ;  /* 0x000000000000791b */ /* 0x000ff40003800000 */
.L_x_187:
[----:B------:R-:W-:Y:S05]  /*9170*/  BSYNC B0 ;  /* 0x0000000000007941 */ /* 0x000fea0003800000 */
.L_x_186:
[----:B------:R-:W-:Y:S05]  /*9180*/  BRA `(.L_x_188) ;  /* 0xfffffffc00187947 */ /* 0x000fea000383ffff */
.L_x_180:
[----:B0-----:R0:W1:Y:S02]  /*9190*/  SYNCS.PHASECHK.TRANS64.TRYWAIT P0, [R7+URZ], R2 ;  /* 0x00000002070075a7 */ /* 0x001064000800017f */
[----:B-1----:R-:W-:Y:S05]  /*91a0*/  @!P0 NANOSLEEP.SYNCS 0x989680 ;  /* 0x009896800000895d */ /* 0x002fea0003900000 */
[----:B------:R-:W1:Y:S02]  /*91b0*/  @!P0 SYNCS.PHASECHK.TRANS64 P0, [R7+URZ], R2 ;  /* 0x00000002070085a7 */ /* 0x000e64000800007f */
[----:B-1----:R-:W-:Y:S05]  /*91c0*/  @!P0 BRA `(.L_x_180) ;  /* 0xfffffffc00f08947 */ /* 0x002fea000383ffff */
[----:B------:R-:W-:Y:S05]  /*91d0*/  BRA `(.L_x_189) ;  /* 0xfffffffc00507947 */ /* 0x000fea000383ffff */
.L_x_190:
[----:B------:R-:W-:-:S00]  /*91e0*/  BRA `(.L_x_190) ;  /* 0xfffffffc00fc7947 */ /* 0x000fc0000383ffff */
[----:B------:R-:W-:-:S00]  /*91f0*/  NOP ;  /* 0x0000000000007918 */ /* 0x000fc00000000000 */
        /* <DEDUP_REMOVED lines=8> */
.L_x_191:


//--------------------- .nv.global.init           --------------------------
	.section	.nv.global.init,"aw",@progbits
.nv.global.init:
	.type		$str$22,@object
	.size		$str$22,($str$23 - $str$22)
$str$22:
        /*0000*/ 	.byte	0x6b, 0x5f, 0x74, 0x69, 0x6c, 0x65, 0x5f, 0x63, 0x6f, 0x75, 0x6e, 0x74, 0x20, 0x3e, 0x3d, 0x20
        /*0010*/ 	.byte	0x31, 0x00
	.type		$str$23,@object
	.size		$str$23,(__unnamed_1 - $str$23)
$str$23:
        /*0012*/ 	.byte	0x2f, 0x74, 0x6d, 0x70, 0x2f, 0x63, 0x75, 0x74, 0x6c, 0x61, 0x73, 0x73, 0x5f, 0x73, 0x77, 0x65
        /*0022*/ 	.byte	0x65, 0x70, 0x5f, 0x73, 0x72, 0x63, 0x2f, 0x69, 0x6e, 0x63, 0x6c, 0x75, 0x64, 0x65, 0x2f, 0x63
        /*0032*/ 	.byte	0x75, 0x74, 0x6c, 0x61, 0x73, 0x73, 0x2f, 0x67, 0x65, 0x6d, 0x6d, 0x2f, 0x63, 0x6f, 0x6c, 0x6c
        /*0042*/ 	.byte	0x65, 0x63, 0x74, 0x69, 0x76, 0x65, 0x2f, 0x73, 0x6d, 0x39, 0x30, 0x5f, 0x6d, 0x6d, 0x61, 0x5f
        /*0052*/ 	.byte	0x74, 0x6d, 0x61, 0x5f, 0x67, 0x6d, 0x6d, 0x61, 0x5f, 0x73, 0x73, 0x5f, 0x77, 0x61, 0x72, 0x70
        /*0062*/ 	.byte	0x73, 0x70, 0x65, 0x63, 0x69, 0x61, 0x6c, 0x69, 0x7a, 0x65, 0x64, 0x2e, 0x68, 0x70, 0x70, 0x00
	.type		__unnamed_1,@object
	.size		__unnamed_1,(.L_0 - __unnamed_1)
__unnamed_1:
        /*0072*/ 	.byte	0x76, 0x6f, 0x69, 0x64, 0x20, 0x63, 0x75, 0x74, 0x6c, 0x61, 0x73, 0x73, 0x3a, 0x3a, 0x67, 0x65
        /* <DEDUP_REMOVED lines=180> */
        /*0bc2*/ 	.byte	0x74, 0x65, 0x3a, 0x3a, 0x69, 0x64, 0x65, 0x6e, 0x74, 0x69, 0x74, 0x79, 0x5d, 0x00
.L_0:


//--------------------- .nv.shared._ZN7cutlass13device_kernelINS_4gemm6kernel13GemmUniversalIN4cute5tupleIJiiiiEEENS1_10collective13CollectiveMmaINS1_34MainloopSm90TmaGmmaWarpSpecializedILi2ENS5_IJNS4_1CILi1EEENSA_ILi2EEESB_EEENS1_35KernelTmaWarpSpecializedCooperativeEEENS5_IJNSA_ILi256EEENSA_ILi64EEENSA_ILi128EEEEEENS_10bfloat16_tENS5_IJlSB_lEEESK_SL_NS4_8TiledMMAINS4_8MMA_AtomIJNS4_4SM904GMMA27MMA_64x64x16_F32BF16BF16_SSILNSP_5MajorE0ELSR_0ELNSP_7ScaleInE1ELSS_1EEEEEENS4_6LayoutINS5_IJSC_SB_SB_EEENS5_IJSB_NSA_ILi0EEESX_EEEEENS5_IJNS4_10UnderscoreES10_S10_EEEEENS4_23SM90_TMA_LOAD_MULTICASTENS4_14ComposedLayoutINS4_7SwizzleILi3ELi4ELi3EEENS4_18smem_ptr_flag_bitsILi16EEENSV_INS5_IJNSA_ILi8EEESH_EEENS5_IJSH_SB_EEEEEEEvNS4_8identityENS4_13SM90_TMA_LOADES1D_vS1E_EENS_8epilogue10collective6detail29Sm90TmaWarpSpecializedAdapterINS1I_15DefaultEpilogueISK_SL_SL_NS1H_6thread17LinearCombinationISK_Li1EffLNS1M_9ScaleType4KindE0ELNS_15FloatRoundStyleE2ESK_EENS1_15EpilogueDefaultEEEEEvvEEEEvNT_6ParamsE --------------------------
	.section	.nv.shared._ZN7cutlass13device_kernelINS_4gemm6kernel13GemmUniversalIN4cute5tupleIJiiiiEEENS1_10collective13CollectiveMmaINS1_34MainloopSm90TmaGmmaWarpSpecializedILi2ENS5_IJNS4_1CILi1EEENSA_ILi2EEESB_EEENS1_35KernelTmaWarpSpecializedCooperativeEEENS5_IJNSA_ILi256EEENSA_ILi64EEENSA_ILi128EEEEEENS_10bfloat16_tENS5_IJlSB_lEEESK_SL_NS4_8TiledMMAINS4_8MMA_AtomIJNS4_4SM904GMMA27MMA_64x64x16_F32BF16BF16_SSILNSP_5MajorE0ELSR_0ELNSP_7ScaleInE1ELSS_1EEEEEENS4_6LayoutINS5_IJSC_SB_SB_EEENS5_IJSB_NSA_ILi0EEESX_EEEEENS5_IJNS4_10UnderscoreES10_S10_EEEEENS4_23SM90_TMA_LOAD_MULTICASTENS4_14ComposedLayoutINS4_7SwizzleILi3ELi4ELi3EEENS4_18smem_ptr_flag_bitsILi16EEENSV_INS5_IJNSA_ILi8EEESH_EEENS5_IJSH_SB_EEEEEEEvNS4_8identityENS4_13SM90_TMA_LOADES1D_vS1E_EENS_8epilogue10collective6detail29Sm90TmaWarpSpecializedAdapterINS1I_15DefaultEpilogueISK_SL_SL_NS1H_6thread17LinearCombinationISK_Li1EffLNS1M_9ScaleType4KindE0ELNS_15FloatRoundStyleE2ESK_EENS1_15EpilogueDefaultEEEEEvvEEEEvNT_6ParamsE,"aw",@nobits
	.sectionflags	@""
	.align	16
	.zero		1024


//--------------------- .nv.shared.reserved.0     --------------------------
	.section	.nv.shared.reserved.0,"aw",@nobits
	.weak		__nv_reservedSMEM_offset_0_alias
	.size		__nv_reservedSMEM_offset_0_alias, 0, 0
	.other		__nv_reservedSMEM_offset_0_alias,@"STO_CUDA_RESERVED_SHARED STV_DEFAULT"
__nv_reservedSMEM_offset_0_alias:
	.zero		0


//--------------------- .nv.global                --------------------------
	.section	.nv.global,"aw",@nobits
.nv.global:
	.type		_ZN40_INTERNAL_8200830c_4_k_cu_3bc02160_212354cute1_E,@object
	.size		_ZN40_INTERNAL_8200830c_4_k_cu_3bc02160_212354cute1_E,(_ZN40_INTERNAL_8200830c_4_k_cu_3bc02160_212354cuda3std3__45__cpo6cbeginE - _ZN40_INTERNAL_8200830c_4_k_cu_3bc02160_212354cute1_E)
_ZN40_INTERNAL_8200830c_4_k_cu_3bc02160_212354cute1_E:
	.zero		1
	.type		_ZN40_INTERNAL_8200830c_4_k_cu_3bc02160_212354cuda3std3__45__cpo6cbeginE,@object
	.size		_ZN40_INTERNAL_8200830c_4_k_cu_3bc02160_212354cuda3std3__45__cpo6cbeginE,(_ZN40_INTERNAL_8200830c_4_k_cu_3bc02160_212354cuda3std3__48in_placeE - _ZN40_INTERNAL_8200830c_4_k_cu_3bc02160_212354cuda3std3__45__cpo6cbeginE)
_ZN40_INTERNAL_8200830c_4_k_cu_3bc02160_212354cuda3std3__45__cpo6cbeginE:
	.zero		1
	.type		_ZN40_INTERNAL_8200830c_4_k_cu_3bc02160_212354cuda3std3__48in_placeE,@object
	.size		_ZN40_INTERNAL_8200830c_4_k_cu_3bc02160_212354cuda3std3__48in_placeE,(_ZN40_INTERNAL_8200830c_4_k_cu_3bc02160_212354cuda3std6ranges3__45__cpo9iter_moveE - _ZN40_INTERNAL_8200830c_4_k_cu_3bc02160_212354cuda3std3__48in_placeE)
_ZN40_INTERNAL_8200830c_4_k_cu_3bc02160_212354cuda3std3__48in_placeE:
	.zero		1
	.type		_ZN40_INTERNAL_8200830c_4_k_cu_3bc02160_212354cuda3std6ranges3__45__cpo9iter_moveE,@object
	.size		_ZN40_INTERNAL_8200830c_4_k_cu_3bc02160_212354cuda3std6ranges3__45__cpo9iter_moveE,(_ZN40_INTERNAL_8200830c_4_k_cu_3bc02160_212354cuda3std3__45__cpo5beginE - _ZN40_INTERNAL_8200830c_4_k_cu_3bc02160_212354cuda3std6ranges3__45__cpo9iter_moveE)
_ZN40_INTERNAL_8200830c_4_k_cu_3bc02160_212354cuda3std6ranges3__45__cpo9iter_moveE:
	.zero		1
	.type		_ZN40_INTERNAL_8200830c_4_k_cu_3bc02160_212354cuda3std3__45__cpo5beginE,@object
	.size		_ZN40_INTERNAL_8200830c_4_k_cu_3bc02160_212354cuda3std3__45__cpo5beginE,(_ZN40_INTERNAL_8200830c_4_k_cu_3bc02160_212354cuda3std3__442_GLOBAL__N__8200830c_4_k_cu_3bc02160_212356ignoreE - _ZN40_INTERNAL_8200830c_4_k_cu_3bc02160_212354cuda3std3__45__cpo5beginE)
_ZN40_INTERNAL_8200830c_4_k_cu_3bc02160_212354cuda3std3__45__cpo5beginE:
	.zero		1
	.type		_ZN40_INTERNAL_8200830c_4_k_cu_3bc02160_212354cuda3std3__442_GLOBAL__N__8200830c_4_k_cu_3bc02160_212356ignoreE,@object
	.size		_ZN40_INTERNAL_8200830c_4_k_cu_3bc02160_212354cuda3std3__442_GLOBAL__N__8200830c_4_k_cu_3bc02160_212356ignoreE,(_ZN40_INTERNAL_8200830c_4_k_cu_3bc02160_212354cute7productE - _ZN40_INTERNAL_8200830c_4_k_cu_3bc02160_212354cuda3std3__442_GLOBAL__N__8200830c_4_k_cu_3bc02160_212356ignoreE)
_ZN40_INTERNAL_8200830c_4_k_cu_3bc02160_212354cuda3std3__442_GLOBAL__N__8200830c_4_k_cu_3bc02160_212356ignoreE:
	.zero		1
	.type		_ZN40_INTERNAL_8200830c_4_k_cu_3bc02160_212354cute7productE,@object
	.size		_ZN40_INTERNAL_8200830c_4_k_cu_3bc02160_212354cute7productE,(_ZN40_INTERNAL_8200830c_4_k_cu_3bc02160_212354cuda3std3__45__cpo3endE - _ZN40_INTERNAL_8200830c_4_k_cu_3bc02160_212354cute7productE)
_ZN40_INTERNAL_8200830c_4_k_cu_3bc02160_212354cute7productE:
	.zero		1
	.type		_ZN40_INTERNAL_8200830c_4_k_cu_3bc02160_212354cuda3std3__45__cpo3endE,@object
	.size		_ZN40_INTERNAL_8200830c_4_k_cu_3bc02160_212354cuda3std3__45__cpo3endE,(_ZN40_INTERNAL_8200830c_4_k_cu_3bc02160_212354cuda3std3__419piecewise_constructE - _ZN40_INTERNAL_8200830c_4_k_cu_3bc02160_212354cuda3std3__45__cpo3endE)
_ZN40_INTERNAL_8200830c_4_k_cu_3bc02160_212354cuda3std3__45__cpo3endE:
	.zero		1
	.type		_ZN40_INTERNAL_8200830c_4_k_cu_3bc02160_212354cuda3std3__419piecewise_constructE,@object
	.size		_ZN40_INTERNAL_8200830c_4_k_cu_3bc02160_212354cuda3std3__419piecewise_constructE,(_ZN40_INTERNAL_8200830c_4_k_cu_3bc02160_212354cuda3std3__45__cpo4cendE - _ZN40_INTERNAL_8200830c_4_k_cu_3bc02160_212354cuda3std3__419piecewise_constructE)
_ZN40_INTERNAL_8200830c_4_k_cu_3bc02160_212354cuda3std3__419piecewise_constructE:
	.zero		1
	.type		_ZN40_INTERNAL_8200830c_4_k_cu_3bc02160_212354cuda3std3__45__cpo4cendE,@object
	.size		_ZN40_INTERNAL_8200830c_4_k_cu_3bc02160_212354cuda3std3__45__cpo4cendE,(_ZN40_INTERNAL_8200830c_4_k_cu_3bc02160_212354cuda3std6ranges3__45__cpo4swapE - _ZN40_INTERNAL_8200830c_4_k_cu_3bc02160_212354cuda3std3__45__cpo4cendE)
_ZN40_INTERNAL_8200830c_4_k_cu_3bc02160_212354cuda3std3__45__cpo4cendE:
	.zero		1
	.type		_ZN40_INTERNAL_8200830c_4_k_cu_3bc02160_212354cuda3std6ranges3__45__cpo4swapE,@object
	.size		_ZN40_INTERNAL_8200830c_4_k_cu_3bc02160_212354cuda3std6ranges3__45__cpo4swapE,(.L_8 - _ZN40_INTERNAL_8200830c_4_k_cu_3bc02160_212354cuda3std6ranges3__45__cpo4swapE)
_ZN40_INTERNAL_8200830c_4_k_cu_3bc02160_212354cuda3std6ranges3__45__cpo4swapE:
	.zero		1
.L_8:


//--------------------- .nv.constant0._ZN7cutlass13device_kernelINS_4gemm6kernel13GemmUniversalIN4cute5tupleIJiiiiEEENS1_10collective13CollectiveMmaINS1_34MainloopSm90TmaGmmaWarpSpecializedILi2ENS5_IJNS4_1CILi1EEENSA_ILi2EEESB_EEENS1_35KernelTmaWarpSpecializedCooperativeEEENS5_IJNSA_ILi256EEENSA_ILi64EEENSA_ILi128EEEEEENS_10bfloat16_tENS5_IJlSB_lEEESK_SL_NS4_8TiledMMAINS4_8MMA_AtomIJNS4_4SM904GMMA27MMA_64x64x16_F32BF16BF16_SSILNSP_5MajorE0ELSR_0ELNSP_7ScaleInE1ELSS_1EEEEEENS4_6LayoutINS5_IJSC_SB_SB_EEENS5_IJSB_NSA_ILi0EEESX_EEEEENS5_IJNS4_10UnderscoreES10_S10_EEEEENS4_23SM90_TMA_LOAD_MULTICASTENS4_14ComposedLayoutINS4_7SwizzleILi3ELi4ELi3EEENS4_18smem_ptr_flag_bitsILi16EEENSV_INS5_IJNSA_ILi8EEESH_EEENS5_IJSH_SB_EEEEEEEvNS4_8identityENS4_13SM90_TMA_LOADES1D_vS1E_EENS_8epilogue10collective6detail29Sm90TmaWarpSpecializedAdapterINS1I_15DefaultEpilogueISK_SL_SL_NS1H_6thread17LinearCombinationISK_Li1EffLNS1M_9ScaleType4KindE0ELNS_15FloatRoundStyleE2ESK_EENS1_15EpilogueDefaultEEEEEvvEEEEvNT_6ParamsE --------------------------
	.section	.nv.constant0._ZN7cutlass13device_kernelINS_4gemm6kernel13GemmUniversalIN4cute5tupleIJiiiiEEENS1_10collective13CollectiveMmaINS1_34MainloopSm90TmaGmmaWarpSpecializedILi2ENS5_IJNS4_1CILi1EEENSA_ILi2EEESB_EEENS1_35KernelTmaWarpSpecializedCooperativeEEENS5_IJNSA_ILi256EEENSA_ILi64EEENSA_ILi128EEEEEENS_10bfloat16_tENS5_IJlSB_lEEESK_SL_NS4_8TiledMMAINS4_8MMA_AtomIJNS4_4SM904GMMA27MMA_64x64x16_F32BF16BF16_SSILNSP_5MajorE0ELSR_0ELNSP_7ScaleInE1ELSS_1EEEEEENS4_6LayoutINS5_IJSC_SB_SB_EEENS5_IJSB_NSA_ILi0EEESX_EEEEENS5_IJNS4_10UnderscoreES10_S10_EEEEENS4_23SM90_TMA_LOAD_MULTICASTENS4_14ComposedLayoutINS4_7SwizzleILi3ELi4ELi3EEENS4_18smem_ptr_flag_bitsILi16EEENSV_INS5_IJNSA_ILi8EEESH_EEENS5_IJSH_SB_EEEEEEEvNS4_8identityENS4_13SM90_TMA_LOADES1D_vS1E_EENS_8epilogue10collective6detail29Sm90TmaWarpSpecializedAdapterINS1I_15DefaultEpilogueISK_SL_SL_NS1H_6thread17LinearCombinationISK_Li1EffLNS1M_9ScaleType4KindE0ELNS_15FloatRoundStyleE2ESK_EENS1_15EpilogueDefaultEEEEEvvEEEEvNT_6ParamsE,"a",@progbits
	.sectionflags	@""
	.align	4
.nv.constant0._ZN7cutlass13device_kernelINS_4gemm6kernel13GemmUniversalIN4cute5tupleIJiiiiEEENS1_10collective13CollectiveMmaINS1_34MainloopSm90TmaGmmaWarpSpecializedILi2ENS5_IJNS4_1CILi1EEENSA_ILi2EEESB_EEENS1_35KernelTmaWarpSpecializedCooperativeEEENS5_IJNSA_ILi256EEENSA_ILi64EEENSA_ILi128EEEEEENS_10bfloat16_tENS5_IJlSB_lEEESK_SL_NS4_8TiledMMAINS4_8MMA_AtomIJNS4_4SM904GMMA27MMA_64x64x16_F32BF16BF16_SSILNSP_5MajorE0ELSR_0ELNSP_7ScaleInE1ELSS_1EEEEEENS4_6LayoutINS5_IJSC_SB_SB_EEENS5_IJSB_NSA_ILi0EEESX_EEEEENS5_IJNS4_10UnderscoreES10_S10_EEEEENS4_23SM90_TMA_LOAD_MULTICASTENS4_14ComposedLayoutINS4_7SwizzleILi3ELi4ELi3EEENS4_18smem_ptr_flag_bitsILi16EEENSV_INS5_IJNSA_ILi8EEESH_EEENS5_IJSH_SB_EEEEEEEvNS4_8identityENS4_13SM90_TMA_LOADES1D_vS1E_EENS_8epilogue10collective6detail29Sm90TmaWarpSpecializedAdapterINS1I_15DefaultEpilogueISK_SL_SL_NS1H_6thread17LinearCombinationISK_Li1EffLNS1M_9ScaleType4KindE0ELNS_15FloatRoundStyleE2ESK_EENS1_15EpilogueDefaultEEEEEvvEEEEvNT_6ParamsE:
	.zero		1664


//--------------------- SYMBOLS --------------------------

	.type		.nv.reservedSmem.offset0,@object
	.size		.nv.reservedSmem.offset0,0x4
	.type		__assertfail,@function
